//
// Generated by NVIDIA NVVM Compiler
//
// Compiler Build ID: CL-36424714
// Cuda compilation tools, release 13.0, V13.0.88
// Based on NVVM 20.0.0
//

.version 9.0
.target sm_100
.address_size 64

	// .globl	_Z13sumRedKernel0Pfj
.extern .func  (.param .b32 func_retval0) vprintf
(
	.param .b64 vprintf_param_0,
	.param .b64 vprintf_param_1
)
;
.global .align 1 .b8 $str[14] = {83, 117, 109, 32, 107, 101, 114, 110, 101, 108, 32, 48, 10};
.extern .shared .align 16 .b8 ds_partialSum[];
.global .align 1 .b8 $str$1[14] = {83, 117, 109, 32, 107, 101, 114, 110, 101, 108, 32, 49, 10};
.global .align 1 .b8 $str$2[14] = {83, 117, 109, 32, 107, 101, 114, 110, 101, 108, 32, 50, 10};
.global .align 1 .b8 $str$3[14] = {83, 117, 109, 32, 107, 101, 114, 110, 101, 108, 32, 52, 10};

.visible .entry _Z13sumRedKernel0Pfj(
	.param .u64 .ptr .align 1 _Z13sumRedKernel0Pfj_param_0,
	.param .u32 _Z13sumRedKernel0Pfj_param_1
)
{
	.reg .pred 	%p<8>;
	.reg .b32 	%r<17>;
	.reg .b32 	%f<6>;
	.reg .b64 	%rd<7>;

	ld.param.u64 	%rd2, [_Z13sumRedKernel0Pfj_param_0];
	ld.param.u32 	%r5, [_Z13sumRedKernel0Pfj_param_1];
	cvta.to.global.u64 	%rd1, %rd2;
	mov.u32 	%r1, %tid.x;
	setp.ne.s32 	%p1, %r1, 0;
	@%p1 bra 	$L__BB0_2;
	mov.u64 	%rd3, $str;
	cvta.global.u64 	%rd4, %rd3;
	{ // callseq 0, 0
	.param .b64 param0;
	st.param.b64 	[param0], %rd4;
	.param .b64 param1;
	st.param.b64 	[param1], 0;
	.param .b32 retval0;
	call.uni (retval0), 
	vprintf, 
	(
	param0, 
	param1
	);
	ld.param.b32 	%r6, [retval0];
	} // callseq 0
$L__BB0_2:
	mul.wide.u32 	%rd5, %r1, 4;
	add.s64 	%rd6, %rd1, %rd5;
	ld.global.f32 	%f1, [%rd6];
	shl.b32 	%r8, %r1, 2;
	mov.u32 	%r9, ds_partialSum;
	add.s32 	%r2, %r9, %r8;
	st.shared.f32 	[%r2], %f1;
	setp.lt.u32 	%p2, %r5, 2;
	@%p2 bra 	$L__BB0_9;
	mov.b32 	%r16, 1;
$L__BB0_4:
	bar.sync 	0;
	shl.b32 	%r4, %r16, 1;
	add.s32 	%r11, %r4, -1;
	and.b32  	%r12, %r11, %r1;
	setp.ne.s32 	%p3, %r12, 0;
	add.s32 	%r13, %r16, %r1;
	setp.ge.u32 	%p4, %r13, %r5;
	or.pred  	%p5, %p4, %p3;
	@%p5 bra 	$L__BB0_6;
	shl.b32 	%r14, %r16, 2;
	add.s32 	%r15, %r2, %r14;
	ld.shared.f32 	%f2, [%r15];
	ld.shared.f32 	%f3, [%r2];
	add.f32 	%f4, %f2, %f3;
	st.shared.f32 	[%r2], %f4;
$L__BB0_6:
	setp.ne.s32 	%p6, %r1, 0;
	@%p6 bra 	$L__BB0_8;
	ld.shared.f32 	%f5, [ds_partialSum];
	st.global.f32 	[%rd1], %f5;
$L__BB0_8:
	setp.lt.u32 	%p7, %r4, %r5;
	mov.u32 	%r16, %r4;
	@%p7 bra 	$L__BB0_4;
$L__BB0_9:
	ret;

}
	// .globl	_Z13sumRedKernel1Pfj
.visible .entry _Z13sumRedKernel1Pfj(
	.param .u64 .ptr .align 1 _Z13sumRedKernel1Pfj_param_0,
	.param .u32 _Z13sumRedKernel1Pfj_param_1
)
{
	.reg .pred 	%p<7>;
	.reg .b32 	%r<15>;
	.reg .b32 	%f<6>;
	.reg .b64 	%rd<7>;

	ld.param.u64 	%rd2, [_Z13sumRedKernel1Pfj_param_0];
	ld.param.u32 	%r6, [_Z13sumRedKernel1Pfj_param_1];
	cvta.to.global.u64 	%rd1, %rd2;
	mov.u32 	%r1, %tid.x;
	setp.ne.s32 	%p1, %r1, 0;
	@%p1 bra 	$L__BB1_2;
	mov.u64 	%rd3, $str$1;
	cvta.global.u64 	%rd4, %rd3;
	{ // callseq 1, 0
	.param .b64 param0;
	st.param.b64 	[param0], %rd4;
	.param .b64 param1;
	st.param.b64 	[param1], 0;
	.param .b32 retval0;
	call.uni (retval0), 
	vprintf, 
	(
	param0, 
	param1
	);
	ld.param.b32 	%r7, [retval0];
	} // callseq 1
$L__BB1_2:
	setp.ge.u32 	%p2, %r1, %r6;
	shl.b32 	%r9, %r1, 2;
	mov.u32 	%r10, ds_partialSum;
	add.s32 	%r2, %r10, %r9;
	@%p2 bra 	$L__BB1_4;
	mul.wide.u32 	%rd5, %r1, 4;
	add.s64 	%rd6, %rd1, %rd5;
	ld.global.f32 	%f1, [%rd6];
	st.shared.f32 	[%r2], %f1;
	bra.uni 	$L__BB1_5;
$L__BB1_4:
	mov.b32 	%r11, 0;
	st.shared.u32 	[%r2], %r11;
$L__BB1_5:
	mov.u32 	%r14, %ntid.x;
	setp.lt.u32 	%p3, %r14, 2;
	@%p3 bra 	$L__BB1_9;
$L__BB1_6:
	shr.u32 	%r5, %r14, 1;
	bar.sync 	0;
	setp.ge.u32 	%p4, %r1, %r5;
	@%p4 bra 	$L__BB1_8;
	shl.b32 	%r12, %r5, 2;
	add.s32 	%r13, %r2, %r12;
	ld.shared.f32 	%f2, [%r13];
	ld.shared.f32 	%f3, [%r2];
	add.f32 	%f4, %f2, %f3;
	st.shared.f32 	[%r2], %f4;
$L__BB1_8:
	setp.gt.u32 	%p5, %r14, 3;
	mov.u32 	%r14, %r5;
	@%p5 bra 	$L__BB1_6;
$L__BB1_9:
	setp.ne.s32 	%p6, %r1, 0;
	@%p6 bra 	$L__BB1_11;
	ld.shared.f32 	%f5, [ds_partialSum];
	st.global.f32 	[%rd1], %f5;
$L__BB1_11:
	ret;

}
	// .globl	_Z13sumRedKernel2Pfj
.visible .entry _Z13sumRedKernel2Pfj(
	.param .u64 .ptr .align 1 _Z13sumRedKernel2Pfj_param_0,
	.param .u32 _Z13sumRedKernel2Pfj_param_1
)
{
	.reg .pred 	%p<10>;
	.reg .b32 	%r<34>;
	.reg .b32 	%f<12>;
	.reg .b64 	%rd<9>;

	ld.param.u64 	%rd2, [_Z13sumRedKernel2Pfj_param_0];
	ld.param.u32 	%r11, [_Z13sumRedKernel2Pfj_param_1];
	cvta.to.global.u64 	%rd1, %rd2;
	mov.u32 	%r1, %tid.x;
	setp.ne.s32 	%p1, %r1, 0;
	@%p1 bra 	$L__BB2_2;
	mov.u64 	%rd3, $str$2;
	cvta.global.u64 	%rd4, %rd3;
	{ // callseq 2, 0
	.param .b64 param0;
	st.param.b64 	[param0], %rd4;
	.param .b64 param1;
	st.param.b64 	[param1], 0;
	.param .b32 retval0;
	call.uni (retval0), 
	vprintf, 
	(
	param0, 
	param1
	);
	ld.param.b32 	%r12, [retval0];
	} // callseq 2
$L__BB2_2:
	shr.u32 	%r2, %r11, 1;
	add.s32 	%r3, %r2, %r1;
	setp.ge.u32 	%p2, %r3, %r11;
	shl.b32 	%r14, %r1, 2;
	mov.u32 	%r15, ds_partialSum;
	add.s32 	%r4, %r15, %r14;
	@%p2 bra 	$L__BB2_4;
	mul.wide.u32 	%rd5, %r1, 4;
	add.s64 	%rd6, %rd1, %rd5;
	ld.global.f32 	%f1, [%rd6];
	st.shared.f32 	[%r4], %f1;
	mul.wide.u32 	%rd7, %r3, 4;
	add.s64 	%rd8, %rd1, %rd7;
	ld.global.f32 	%f2, [%rd8];
	shl.b32 	%r17, %r2, 2;
	add.s32 	%r18, %r4, %r17;
	st.shared.f32 	[%r18], %f2;
	bra.uni 	$L__BB2_5;
$L__BB2_4:
	mov.b32 	%r16, 0;
	st.shared.u32 	[%r4], %r16;
$L__BB2_5:
	mov.u32 	%r19, %ntid.x;
	shr.u32 	%r5, %r19, 1;
	setp.lt.u32 	%p3, %r19, 4;
	@%p3 bra 	$L__BB2_14;
	add.s32 	%r6, %r1, -1;
	shl.b32 	%r21, %r5, 2;
	add.s32 	%r7, %r4, %r21;
	mov.b32 	%r33, 1;
$L__BB2_7:
	mov.u32 	%r8, %r33;
	bar.sync 	0;
	shl.b32 	%r33, %r8, 1;
	add.s32 	%r10, %r33, -1;
	and.b32  	%r22, %r10, %r1;
	setp.ne.s32 	%p4, %r22, 0;
	@%p4 bra 	$L__BB2_10;
	add.s32 	%r23, %r8, %r1;
	setp.ge.u32 	%p5, %r23, %r5;
	@%p5 bra 	$L__BB2_10;
	shl.b32 	%r28, %r8, 2;
	add.s32 	%r29, %r4, %r28;
	ld.shared.f32 	%f6, [%r29];
	ld.shared.f32 	%f7, [%r4];
	add.f32 	%f8, %f6, %f7;
	st.shared.f32 	[%r4], %f8;
	bra.uni 	$L__BB2_13;
$L__BB2_10:
	and.b32  	%r24, %r10, %r6;
	setp.ne.s32 	%p6, %r24, 0;
	@%p6 bra 	$L__BB2_13;
	add.s32 	%r25, %r8, %r6;
	setp.ge.u32 	%p7, %r25, %r5;
	@%p7 bra 	$L__BB2_13;
	shl.b32 	%r26, %r8, 2;
	add.s32 	%r27, %r7, %r26;
	ld.shared.f32 	%f3, [%r27+-4];
	ld.shared.f32 	%f4, [%r7+-4];
	add.f32 	%f5, %f3, %f4;
	st.shared.f32 	[%r7+-4], %f5;
$L__BB2_13:
	setp.lt.u32 	%p8, %r33, %r5;
	@%p8 bra 	$L__BB2_7;
$L__BB2_14:
	setp.ne.s32 	%p9, %r1, 0;
	@%p9 bra 	$L__BB2_16;
	ld.shared.f32 	%f9, [ds_partialSum];
	shl.b32 	%r31, %r5, 2;
	add.s32 	%r32, %r15, %r31;
	ld.shared.f32 	%f10, [%r32];
	add.f32 	%f11, %f9, %f10;
	st.global.f32 	[%rd1], %f11;
$L__BB2_16:
	ret;

}
	// .globl	_Z13sumRedKernel5Pfjii
.visible .entry _Z13sumRedKernel5Pfjii(
	.param .u64 .ptr .align 1 _Z13sumRedKernel5Pfjii_param_0,
	.param .u32 _Z13sumRedKernel5Pfjii_param_1,
	.param .u32 _Z13sumRedKernel5Pfjii_param_2,
	.param .u32 _Z13sumRedKernel5Pfjii_param_3
)
{
	.reg .pred 	%p<11>;
	.reg .b32 	%r<30>;
	.reg .b32 	%f<6>;
	.reg .b64 	%rd<9>;

	ld.param.u64 	%rd2, [_Z13sumRedKernel5Pfjii_param_0];
	ld.param.u32 	%r6, [_Z13sumRedKernel5Pfjii_param_2];
	ld.param.u32 	%r7, [_Z13sumRedKernel5Pfjii_param_3];
	cvta.to.global.u64 	%rd1, %rd2;
	mov.u32 	%r1, %tid.x;
	setp.ne.s32 	%p1, %r1, 0;
	@%p1 bra 	$L__BB3_2;
	mov.u64 	%rd3, $str$3;
	cvta.global.u64 	%rd4, %rd3;
	{ // callseq 3, 0
	.param .b64 param0;
	st.param.b64 	[param0], %rd4;
	.param .b64 param1;
	st.param.b64 	[param1], 0;
	.param .b32 retval0;
	call.uni (retval0), 
	vprintf, 
	(
	param0, 
	param1
	);
	ld.param.b32 	%r8, [retval0];
	} // callseq 3
$L__BB3_2:
	setp.lt.u32 	%p2, %r1, %r6;
	setp.lt.u32 	%p3, %r7, %r1;
	shl.b32 	%r10, %r1, 2;
	mov.u32 	%r11, ds_partialSum;
	add.s32 	%r2, %r11, %r10;
	or.pred  	%p4, %p2, %p3;
	@%p4 bra 	$L__BB3_4;
	mov.u32 	%r18, %ctaid.x;
	mov.u32 	%r19, %ntid.x;
	mad.lo.s32 	%r20, %r18, %r19, %r1;
	mul.wide.u32 	%rd5, %r20, 4;
	add.s64 	%rd6, %rd1, %rd5;
	ld.global.f32 	%f1, [%rd6];
	sub.s32 	%r21, %r1, %r6;
	shl.b32 	%r22, %r21, 2;
	add.s32 	%r24, %r11, %r22;
	st.shared.f32 	[%r24], %f1;
	bra.uni 	$L__BB3_8;
$L__BB3_4:
	setp.ge.u32 	%p5, %r7, %r1;
	@%p5 bra 	$L__BB3_6;
	mov.b32 	%r17, 0;
	st.shared.u32 	[%r2], %r17;
	bra.uni 	$L__BB3_8;
$L__BB3_6:
	setp.ge.u32 	%p6, %r1, %r6;
	@%p6 bra 	$L__BB3_8;
	sub.s32 	%r12, %r7, %r1;
	shl.b32 	%r13, %r12, 2;
	add.s32 	%r15, %r11, %r13;
	mov.b32 	%r16, 0;
	st.shared.u32 	[%r15], %r16;
$L__BB3_8:
	bar.sync 	0;
	mov.u32 	%r3, %ntid.x;
	setp.lt.u32 	%p7, %r3, 2;
	@%p7 bra 	$L__BB3_13;
	mov.u32 	%r29, %r3;
$L__BB3_10:
	shr.u32 	%r5, %r29, 1;
	bar.sync 	0;
	setp.ge.u32 	%p8, %r1, %r5;
	@%p8 bra 	$L__BB3_12;
	shl.b32 	%r25, %r5, 2;
	add.s32 	%r26, %r2, %r25;
	ld.shared.f32 	%f2, [%r26];
	ld.shared.f32 	%f3, [%r2];
	add.f32 	%f4, %f2, %f3;
	st.shared.f32 	[%r2], %f4;
$L__BB3_12:
	setp.gt.u32 	%p9, %r29, 3;
	mov.u32 	%r29, %r5;
	@%p9 bra 	$L__BB3_10;
$L__BB3_13:
	setp.ne.s32 	%p10, %r1, 0;
	@%p10 bra 	$L__BB3_15;
	ld.shared.f32 	%f5, [ds_partialSum];
	mov.u32 	%r27, %ctaid.x;
	mul.lo.s32 	%r28, %r27, %r3;
	mul.wide.u32 	%rd7, %r28, 4;
	add.s64 	%rd8, %rd1, %rd7;
	st.global.f32 	[%rd8], %f5;
$L__BB3_15:
	ret;

}
	// .globl	_Z13sumRedKernel4Pfj
.visible .entry _Z13sumRedKernel4Pfj(
	.param .u64 .ptr .align 1 _Z13sumRedKernel4Pfj_param_0,
	.param .u32 _Z13sumRedKernel4Pfj_param_1
)
{
	.reg .pred 	%p<7>;
	.reg .b32 	%r<18>;
	.reg .b32 	%f<6>;
	.reg .b64 	%rd<9>;

	ld.param.u64 	%rd2, [_Z13sumRedKernel4Pfj_param_0];
	ld.param.u32 	%r8, [_Z13sumRedKernel4Pfj_param_1];
	cvta.to.global.u64 	%rd1, %rd2;
	mov.u32 	%r1, %tid.x;
	setp.ne.s32 	%p1, %r1, 0;
	@%p1 bra 	$L__BB4_2;
	mov.u64 	%rd3, $str$3;
	cvta.global.u64 	%rd4, %rd3;
	{ // callseq 4, 0
	.param .b64 param0;
	st.param.b64 	[param0], %rd4;
	.param .b64 param1;
	st.param.b64 	[param1], 0;
	.param .b32 retval0;
	call.uni (retval0), 
	vprintf, 
	(
	param0, 
	param1
	);
	ld.param.b32 	%r9, [retval0];
	} // callseq 4
$L__BB4_2:
	mov.u32 	%r11, %ctaid.x;
	mov.u32 	%r17, %ntid.x;
	mul.lo.s32 	%r3, %r11, %r17;
	add.s32 	%r4, %r3, %r1;
	setp.ge.u32 	%p2, %r4, %r8;
	shl.b32 	%r12, %r1, 2;
	mov.u32 	%r13, ds_partialSum;
	add.s32 	%r5, %r13, %r12;
	@%p2 bra 	$L__BB4_4;
	mul.wide.u32 	%rd5, %r4, 4;
	add.s64 	%rd6, %rd1, %rd5;
	ld.global.f32 	%f1, [%rd6];
	st.shared.f32 	[%r5], %f1;
	bra.uni 	$L__BB4_5;
$L__BB4_4:
	mov.b32 	%r14, 0;
	st.shared.u32 	[%r5], %r14;
$L__BB4_5:
	bar.sync 	0;
	setp.lt.u32 	%p3, %r17, 2;
	@%p3 bra 	$L__BB4_9;
$L__BB4_6:
	shr.u32 	%r7, %r17, 1;
	bar.sync 	0;
	setp.ge.u32 	%p4, %r1, %r7;
	@%p4 bra 	$L__BB4_8;
	shl.b32 	%r15, %r7, 2;
	add.s32 	%r16, %r5, %r15;
	ld.shared.f32 	%f2, [%r16];
	ld.shared.f32 	%f3, [%r5];
	add.f32 	%f4, %f2, %f3;
	st.shared.f32 	[%r5], %f4;
$L__BB4_8:
	setp.gt.u32 	%p5, %r17, 3;
	mov.u32 	%r17, %r7;
	@%p5 bra 	$L__BB4_6;
$L__BB4_9:
	setp.ne.s32 	%p6, %r1, 0;
	@%p6 bra 	$L__BB4_11;
	ld.shared.f32 	%f5, [ds_partialSum];
	mul.wide.u32 	%rd7, %r3, 4;
	add.s64 	%rd8, %rd1, %rd7;
	st.global.f32 	[%rd8], %f5;
$L__BB4_11:
	ret;

}


// ===== COMPILED SASS (sm_100) =====

	.target	sm_100

	.elftype	@"ET_EXEC"


//--------------------- .note.nv.tkinfo           --------------------------
	.section	.note.nv.tkinfo,"",@"SHT_NOTE"
	.sectionflags	@"SHF_NOTE_NV_TKINFO"
	.tkinfo
        /*0018*/ 	.word	0x00000002
        /*0030*/ 	.string	""
        /*0030*/ 	.string	"ptxas"
        /*0030*/ 	.string	"Cuda compilation tools, release 13.0, V13.0.88"
        /*0030*/ 	.string	"Build cuda_13.0.r13.0/compiler.36424714_0"
        /*0030*/ 	.string	"-arch sm_100 -m 64 "



//--------------------- .note.nv.cuinfo           --------------------------
	.section	.note.nv.cuinfo,"",@"SHT_NOTE"
	.sectionflags	@"SHF_NOTE_NV_CUINFO"
        /*0018*/ 	.short	0x0002
        /*001a*/ 	.short	0x0064
        /*001c*/ 	.short	0x0082
	.zero		2


//--------------------- .nv.info                  --------------------------
	.section	.nv.info,"",@"SHT_CUDA_INFO"
	.align	4


	//----- nvinfo : EIATTR_REGCOUNT
	.align		4
        /*0000*/ 	.byte	0x04, 0x2f
        /*0002*/ 	.short	(.L_5 - .L_4)
	.align		4
.L_4:
        /*0004*/ 	.word	index@(_Z13sumRedKernel0Pfj)
        /*0008*/ 	.word	0x00000018


	//----- nvinfo : EIATTR_FRAME_SIZE
	.align		4
.L_5:
        /*000c*/ 	.byte	0x04, 0x11
        /*000e*/ 	.short	(.L_7 - .L_6)
	.align		4
.L_6:
        /*0010*/ 	.word	index@(_Z13sumRedKernel0Pfj)
        /*0014*/ 	.word	0x00000000


	//----- nvinfo : EIATTR_REGCOUNT
	.align		4
.L_7:
        /*0018*/ 	.byte	0x04, 0x2f
        /*001a*/ 	.short	(.L_9 - .L_8)
	.align		4
.L_8:
        /*001c*/ 	.word	index@(_Z13sumRedKernel1Pfj)
        /*0020*/ 	.word	0x00000018


	//----- nvinfo : EIATTR_FRAME_SIZE
	.align		4
.L_9:
        /*0024*/ 	.byte	0x04, 0x11
        /*0026*/ 	.short	(.L_11 - .L_10)
	.align		4
.L_10:
        /*0028*/ 	.word	index@(_Z13sumRedKernel1Pfj)
        /*002c*/ 	.word	0x00000000


	//----- nvinfo : EIATTR_REGCOUNT
	.align		4
.L_11:
        /*0030*/ 	.byte	0x04, 0x2f
        /*0032*/ 	.short	(.L_13 - .L_12)
	.align		4
.L_12:
        /*0034*/ 	.word	index@(_Z13sumRedKernel2Pfj)
        /*0038*/ 	.word	0x00000018


	//----- nvinfo : EIATTR_FRAME_SIZE
	.align		4
.L_13:
        /*003c*/ 	.byte	0x04, 0x11
        /*003e*/ 	.short	(.L_15 - .L_14)
	.align		4
.L_14:
        /*0040*/ 	.word	index@(_Z13sumRedKernel2Pfj)
        /*0044*/ 	.word	0x00000000


	//----- nvinfo : EIATTR_REGCOUNT
	.align		4
.L_15:
        /*0048*/ 	.byte	0x04, 0x2f
        /*004a*/ 	.short	(.L_17 - .L_16)
	.align		4
.L_16:
        /*004c*/ 	.word	index@(_Z13sumRedKernel5Pfjii)
        /*0050*/ 	.word	0x00000018


	//----- nvinfo : EIATTR_FRAME_SIZE
	.align		4
.L_17:
        /*0054*/ 	.byte	0x04, 0x11
        /*0056*/ 	.short	(.L_19 - .L_18)
	.align		4
.L_18:
        /*0058*/ 	.word	index@(_Z13sumRedKernel5Pfjii)
        /*005c*/ 	.word	0x00000000


	//----- nvinfo : EIATTR_REGCOUNT
	.align		4
.L_19:
        /*0060*/ 	.byte	0x04, 0x2f
        /*0062*/ 	.short	(.L_21 - .L_20)
	.align		4
.L_20:
        /*0064*/ 	.word	index@(_Z13sumRedKernel4Pfj)
        /*0068*/ 	.word	0x00000018


	//----- nvinfo : EIATTR_FRAME_SIZE
	.align		4
.L_21:
        /*006c*/ 	.byte	0x04, 0x11
        /*006e*/ 	.short	(.L_23 - .L_22)
	.align		4
.L_22:
        /*0070*/ 	.word	index@(_Z13sumRedKernel4Pfj)
        /*0074*/ 	.word	0x00000000


	//----- nvinfo : EIATTR_MIN_STACK_SIZE
	.align		4
.L_23:
        /*0078*/ 	.byte	0x04, 0x12
        /*007a*/ 	.short	(.L_25 - .L_24)
	.align		4
.L_24:
        /*007c*/ 	.word	index@(_Z13sumRedKernel4Pfj)
        /*0080*/ 	.word	0x00000000


	//----- nvinfo : EIATTR_MIN_STACK_SIZE
	.align		4
.L_25:
        /*0084*/ 	.byte	0x04, 0x12
        /*0086*/ 	.short	(.L_27 - .L_26)
	.align		4
.L_26:
        /*0088*/ 	.word	index@(_Z13sumRedKernel5Pfjii)
        /*008c*/ 	.word	0x00000000


	//----- nvinfo : EIATTR_MIN_STACK_SIZE
	.align		4
.L_27:
        /*0090*/ 	.byte	0x04, 0x12
        /*0092*/ 	.short	(.L_29 - .L_28)
	.align		4
.L_28:
        /*0094*/ 	.word	index@(_Z13sumRedKernel2Pfj)
        /*0098*/ 	.word	0x00000000


	//----- nvinfo : EIATTR_MIN_STACK_SIZE
	.align		4
.L_29:
        /*009c*/ 	.byte	0x04, 0x12
        /*009e*/ 	.short	(.L_31 - .L_30)
	.align		4
.L_30:
        /*00a0*/ 	.word	index@(_Z13sumRedKernel1Pfj)
        /*00a4*/ 	.word	0x00000000


	//----- nvinfo : EIATTR_MIN_STACK_SIZE
	.align		4
.L_31:
        /*00a8*/ 	.byte	0x04, 0x12
        /*00aa*/ 	.short	(.L_33 - .L_32)
	.align		4
.L_32:
        /*00ac*/ 	.word	index@(_Z13sumRedKernel0Pfj)
        /*00b0*/ 	.word	0x00000000
.L_33:


//--------------------- .nv.compat                --------------------------
	.section	.nv.compat,"",@"SHT_CUDA_COMPAT_INFO"
	.align	4
        /*0000*/ 	.byte	0x02, 0x09, 0x00, 0x00, 0x02, 0x02, 0x01, 0x00, 0x02, 0x05, 0x05, 0x00, 0x03, 0x07, 0x01, 0x01
        /*0010*/ 	.byte	0x02, 0x03, 0x00, 0x00, 0x02, 0x06, 0x01, 0x00, 0x04, 0x0b, 0x08, 0x00, 0x09, 0x00, 0x00, 0x00
        /*0020*/ 	.byte	0x00, 0x00, 0x00, 0x00


//--------------------- .nv.info._Z13sumRedKernel4Pfj --------------------------
	.section	.nv.info._Z13sumRedKernel4Pfj,"",@"SHT_CUDA_INFO"
	.sectionflags	@""
	.align	4


	//----- nvinfo : EIATTR_CUDA_API_VERSION
	.align		4
        /*0000*/ 	.byte	0x04, 0x37
        /*0002*/ 	.short	(.L_35 - .L_34)
.L_34:
        /*0004*/ 	.word	0x00000082


	//----- nvinfo : EIATTR_KPARAM_INFO
	.align		4
.L_35:
        /*0008*/ 	.byte	0x04, 0x17
        /*000a*/ 	.short	(.L_37 - .L_36)
.L_36:
        /*000c*/ 	.word	0x00000000
        /*0010*/ 	.short	0x0001
        /*0012*/ 	.short	0x0008
        /*0014*/ 	.byte	0x00, 0xf0, 0x11, 0x00


	//----- nvinfo : EIATTR_KPARAM_INFO
	.align		4
.L_37:
        /*0018*/ 	.byte	0x04, 0x17
        /*001a*/ 	.short	(.L_39 - .L_38)
.L_38:
        /*001c*/ 	.word	0x00000000
        /*0020*/ 	.short	0x0000
        /*0022*/ 	.short	0x0000
        /*0024*/ 	.byte	0x00, 0xf5, 0x21, 0x00


	//----- nvinfo : EIATTR_SPARSE_MMA_MASK
	.align		4
.L_39:
        /*0028*/ 	.byte	0x03, 0x50
        /*002a*/ 	.short	0x0000


	//----- nvinfo : EIATTR_MAXREG_COUNT
	.align		4
        /*002c*/ 	.byte	0x03, 0x1b
        /*002e*/ 	.short	0x00ff


	//----- nvinfo : EIATTR_NUM_BARRIERS
	.align		4
        /*0030*/ 	.byte	0x02, 0x4c
        /*0032*/ 	.byte	0x01
	.zero		1


	//----- nvinfo : EIATTR_EXTERNS
	.align		4
        /*0034*/ 	.byte	0x04, 0x0f
        /*0036*/ 	.short	(.L_41 - .L_40)


	//   ....[0]....
	.align		4
.L_40:
        /*0038*/ 	.word	index@(vprintf)


	//----- nvinfo : EIATTR_MERCURY_ISA_VERSION
	.align		4
.L_41:
        /*003c*/ 	.byte	0x03, 0x5f
        /*003e*/ 	.short	0x0101


	//----- nvinfo : EIATTR_VRC_CTA_INIT_COUNT
	.align		4
        /*0040*/ 	.byte	0x02, 0x4a
	.zero		1
	.zero		1


	//----- nvinfo : EIATTR_SYSCALL_OFFSETS
	.align		4
        /*0044*/ 	.byte	0x04, 0x46
        /*0046*/ 	.short	(.L_43 - .L_42)


	//   ....[0]....
.L_42:
        /*0048*/ 	.word	0x000000c0


	//----- nvinfo : EIATTR_EXIT_INSTR_OFFSETS
	.align		4
.L_43:
        /*004c*/ 	.byte	0x04, 0x1c
        /*004e*/ 	.short	(.L_45 - .L_44)


	//   ....[0]....
.L_44:
        /*0050*/ 	.word	0x00000300


	//   ....[1]....
        /*0054*/ 	.word	0x000003a0


	//----- nvinfo : EIATTR_CRS_STACK_SIZE
	.align		4
.L_45:
        /*0058*/ 	.byte	0x04, 0x1e
        /*005a*/ 	.short	(.L_47 - .L_46)
.L_46:
        /*005c*/ 	.word	0x00000000


	//----- nvinfo : EIATTR_CBANK_PARAM_SIZE
	.align		4
.L_47:
        /*0060*/ 	.byte	0x03, 0x19
        /*0062*/ 	.short	0x000c


	//----- nvinfo : EIATTR_PARAM_CBANK
	.align		4
        /*0064*/ 	.byte	0x04, 0x0a
        /*0066*/ 	.short	(.L_49 - .L_48)
	.align		4
.L_48:
        /*0068*/ 	.word	index@(.nv.constant0._Z13sumRedKernel4Pfj)
        /*006c*/ 	.short	0x0380
        /*006e*/ 	.short	0x000c


	//----- nvinfo : EIATTR_SW_WAR
	.align		4
.L_49:
        /*0070*/ 	.byte	0x04, 0x36
        /*0072*/ 	.short	(.L_51 - .L_50)
.L_50:
        /*0074*/ 	.word	0x00000008
.L_51:


//--------------------- .nv.info._Z13sumRedKernel5Pfjii --------------------------
	.section	.nv.info._Z13sumRedKernel5Pfjii,"",@"SHT_CUDA_INFO"
	.sectionflags	@""
	.align	4


	//----- nvinfo : EIATTR_CUDA_API_VERSION
	.align		4
        /*0000*/ 	.byte	0x04, 0x37
        /*0002*/ 	.short	(.L_53 - .L_52)
.L_52:
        /*0004*/ 	.word	0x00000082


	//----- nvinfo : EIATTR_KPARAM_INFO
	.align		4
.L_53:
        /*0008*/ 	.byte	0x04, 0x17
        /*000a*/ 	.short	(.L_55 - .L_54)
.L_54:
        /*000c*/ 	.word	0x00000000
        /*0010*/ 	.short	0x0003
        /*0012*/ 	.short	0x0010
        /*0014*/ 	.byte	0x00, 0xf0, 0x11, 0x00


	//----- nvinfo : EIATTR_KPARAM_INFO
	.align		4
.L_55:
        /*0018*/ 	.byte	0x04, 0x17
        /*001a*/ 	.short	(.L_57 - .L_56)
.L_56:
        /*001c*/ 	.word	0x00000000
        /*0020*/ 	.short	0x0002
        /*0022*/ 	.short	0x000c
        /*0024*/ 	.byte	0x00, 0xf0, 0x11, 0x00


	//----- nvinfo : EIATTR_KPARAM_INFO
	.align		4
.L_57:
        /*0028*/ 	.byte	0x04, 0x17
        /*002a*/ 	.short	(.L_59 - .L_58)
.L_58:
        /*002c*/ 	.word	0x00000000
        /*0030*/ 	.short	0x0001
        /*0032*/ 	.short	0x0008
        /*0034*/ 	.byte	0x00, 0xf0, 0x11, 0x00


	//----- nvinfo : EIATTR_KPARAM_INFO
	.align		4
.L_59:
        /*0038*/ 	.byte	0x04, 0x17
        /*003a*/ 	.short	(.L_61 - .L_60)
.L_60:
        /*003c*/ 	.word	0x00000000
        /*0040*/ 	.short	0x0000
        /*0042*/ 	.short	0x0000
        /*0044*/ 	.byte	0x00, 0xf5, 0x21, 0x00


	//----- nvinfo : EIATTR_SPARSE_MMA_MASK
	.align		4
.L_61:
        /*0048*/ 	.byte	0x03, 0x50
        /*004a*/ 	.short	0x0000


	//----- nvinfo : EIATTR_MAXREG_COUNT
	.align		4
        /*004c*/ 	.byte	0x03, 0x1b
        /*004e*/ 	.short	0x00ff


	//----- nvinfo : EIATTR_NUM_BARRIERS
	.align		4
        /*0050*/ 	.byte	0x02, 0x4c
        /*0052*/ 	.byte	0x01
	.zero		1


	//----- nvinfo : EIATTR_EXTERNS
	.align		4
        /*0054*/ 	.byte	0x04, 0x0f
        /*0056*/ 	.short	(.L_63 - .L_62)


	//   ....[0]....
	.align		4
.L_62:
        /*0058*/ 	.word	index@(vprintf)


	//----- nvinfo : EIATTR_MERCURY_ISA_VERSION
	.align		4
.L_63:
        /*005c*/ 	.byte	0x03, 0x5f
        /*005e*/ 	.short	0x0101


	//----- nvinfo : EIATTR_VRC_CTA_INIT_COUNT
	.align		4
        /*0060*/ 	.byte	0x02, 0x4a
	.zero		1
	.zero		1


	//----- nvinfo : EIATTR_SYSCALL_OFFSETS
	.align		4
        /*0064*/ 	.byte	0x04, 0x46
        /*0066*/ 	.short	(.L_65 - .L_64)


	//   ....[0]....
.L_64:
        /*0068*/ 	.word	0x000000c0


	//----- nvinfo : EIATTR_EXIT_INSTR_OFFSETS
	.align		4
.L_65:
        /*006c*/ 	.byte	0x04, 0x1c
        /*006e*/ 	.short	(.L_67 - .L_66)


	//   ....[0]....
.L_66:
        /*0070*/ 	.word	0x000003c0


	//   ....[1]....
        /*0074*/ 	.word	0x00000480


	//----- nvinfo : EIATTR_CRS_STACK_SIZE
	.align		4
.L_67:
        /*0078*/ 	.byte	0x04, 0x1e
        /*007a*/ 	.short	(.L_69 - .L_68)
.L_68:
        /*007c*/ 	.word	0x00000000


	//----- nvinfo : EIATTR_CBANK_PARAM_SIZE
	.align		4
.L_69:
        /*0080*/ 	.byte	0x03, 0x19
        /*0082*/ 	.short	0x0014


	//----- nvinfo : EIATTR_PARAM_CBANK
	.align		4
        /*0084*/ 	.byte	0x04, 0x0a
        /*0086*/ 	.short	(.L_71 - .L_70)
	.align		4
.L_70:
        /*0088*/ 	.word	index@(.nv.constant0._Z13sumRedKernel5Pfjii)
        /*008c*/ 	.short	0x0380
        /*008e*/ 	.short	0x0014


	//----- nvinfo : EIATTR_SW_WAR
	.align		4
.L_71:
        /*0090*/ 	.byte	0x04, 0x36
        /*0092*/ 	.short	(.L_73 - .L_72)
.L_72:
        /*0094*/ 	.word	0x00000008
.L_73:


//--------------------- .nv.info._Z13sumRedKernel2Pfj --------------------------
	.section	.nv.info._Z13sumRedKernel2Pfj,"",@"SHT_CUDA_INFO"
	.sectionflags	@""
	.align	4


	//----- nvinfo : EIATTR_CUDA_API_VERSION
	.align		4
        /*0000*/ 	.byte	0x04, 0x37
        /*0002*/ 	.short	(.L_75 - .L_74)
.L_74:
        /*0004*/ 	.word	0x00000082


	//----- nvinfo : EIATTR_KPARAM_INFO
	.align		4
.L_75:
        /*0008*/ 	.byte	0x04, 0x17
        /*000a*/ 	.short	(.L_77 - .L_76)
.L_76:
        /*000c*/ 	.word	0x00000000
        /*0010*/ 	.short	0x0001
        /*0012*/ 	.short	0x0008
        /*0014*/ 	.byte	0x00, 0xf0, 0x11, 0x00


	//----- nvinfo : EIATTR_KPARAM_INFO
	.align		4
.L_77:
        /*0018*/ 	.byte	0x04, 0x17
        /*001a*/ 	.short	(.L_79 - .L_78)
.L_78:
        /*001c*/ 	.word	0x00000000
        /*0020*/ 	.short	0x0000
        /*0022*/ 	.short	0x0000
        /*0024*/ 	.byte	0x00, 0xf5, 0x21, 0x00


	//----- nvinfo : EIATTR_SPARSE_MMA_MASK
	.align		4
.L_79:
        /*0028*/ 	.byte	0x03, 0x50
        /*002a*/ 	.short	0x0000


	//----- nvinfo : EIATTR_MAXREG_COUNT
	.align		4
        /*002c*/ 	.byte	0x03, 0x1b
        /*002e*/ 	.short	0x00ff


	//----- nvinfo : EIATTR_NUM_BARRIERS
	.align		4
        /*0030*/ 	.byte	0x02, 0x4c
        /*0032*/ 	.byte	0x01
	.zero		1


	//----- nvinfo : EIATTR_EXTERNS
	.align		4
        /*0034*/ 	.byte	0x04, 0x0f
        /*0036*/ 	.short	(.L_81 - .L_80)


	//   ....[0]....
	.align		4
.L_80:
        /*0038*/ 	.word	index@(vprintf)


	//----- nvinfo : EIATTR_MERCURY_ISA_VERSION
	.align		4
.L_81:
        /*003c*/ 	.byte	0x03, 0x5f
        /*003e*/ 	.short	0x0101


	//----- nvinfo : EIATTR_VRC_CTA_INIT_COUNT
	.align		4
        /*0040*/ 	.byte	0x02, 0x4a
	.zero		1
	.zero		1


	//----- nvinfo : EIATTR_SYSCALL_OFFSETS
	.align		4
        /*0044*/ 	.byte	0x04, 0x46
        /*0046*/ 	.short	(.L_83 - .L_82)


	//   ....[0]....
.L_82:
        /*0048*/ 	.word	0x000000c0


	//----- nvinfo : EIATTR_EXIT_INSTR_OFFSETS
	.align		4
.L_83:
        /*004c*/ 	.byte	0x04, 0x1c
        /*004e*/ 	.short	(.L_85 - .L_84)


	//   ....[0]....
.L_84:
        /*0050*/ 	.word	0x00000460


	//   ....[1]....
        /*0054*/ 	.word	0x00000520


	//----- nvinfo : EIATTR_CRS_STACK_SIZE
	.align		4
.L_85:
        /*0058*/ 	.byte	0x04, 0x1e
        /*005a*/ 	.short	(.L_87 - .L_86)
.L_86:
        /*005c*/ 	.word	0x00000000


	//----- nvinfo : EIATTR_CBANK_PARAM_SIZE
	.align		4
.L_87:
        /*0060*/ 	.byte	0x03, 0x19
        /*0062*/ 	.short	0x000c


	//----- nvinfo : EIATTR_PARAM_CBANK
	.align		4
        /*0064*/ 	.byte	0x04, 0x0a
        /*0066*/ 	.short	(.L_89 - .L_88)
	.align		4
.L_88:
        /*0068*/ 	.word	index@(.nv.constant0._Z13sumRedKernel2Pfj)
        /*006c*/ 	.short	0x0380
        /*006e*/ 	.short	0x000c


	//----- nvinfo : EIATTR_SW_WAR
	.align		4
.L_89:
        /*0070*/ 	.byte	0x04, 0x36
        /*0072*/ 	.short	(.L_91 - .L_90)
.L_90:
        /*0074*/ 	.word	0x00000008
.L_91:


//--------------------- .nv.info._Z13sumRedKernel1Pfj --------------------------
	.section	.nv.info._Z13sumRedKernel1Pfj,"",@"SHT_CUDA_INFO"
	.sectionflags	@""
	.align	4


	//----- nvinfo : EIATTR_CUDA_API_VERSION
	.align		4
        /*0000*/ 	.byte	0x04, 0x37
        /*0002*/ 	.short	(.L_93 - .L_92)
.L_92:
        /*0004*/ 	.word	0x00000082


	//----- nvinfo : EIATTR_KPARAM_INFO
	.align		4
.L_93:
        /*0008*/ 	.byte	0x04, 0x17
        /*000a*/ 	.short	(.L_95 - .L_94)
.L_94:
        /*000c*/ 	.word	0x00000000
        /*0010*/ 	.short	0x0001
        /*0012*/ 	.short	0x0008
        /*0014*/ 	.byte	0x00, 0xf0, 0x11, 0x00


	//----- nvinfo : EIATTR_KPARAM_INFO
	.align		4
.L_95:
        /*0018*/ 	.byte	0x04, 0x17
        /*001a*/ 	.short	(.L_97 - .L_96)
.L_96:
        /*001c*/ 	.word	0x00000000
        /*0020*/ 	.short	0x0000
        /*0022*/ 	.short	0x0000
        /*0024*/ 	.byte	0x00, 0xf5, 0x21, 0x00


	//----- nvinfo : EIATTR_SPARSE_MMA_MASK
	.align		4
.L_97:
        /*0028*/ 	.byte	0x03, 0x50
        /*002a*/ 	.short	0x0000


	//----- nvinfo : EIATTR_MAXREG_COUNT
	.align		4
        /*002c*/ 	.byte	0x03, 0x1b
        /*002e*/ 	.short	0x00ff


	//----- nvinfo : EIATTR_NUM_BARRIERS
	.align		4
        /*0030*/ 	.byte	0x02, 0x4c
        /*0032*/ 	.byte	0x01
	.zero		1


	//----- nvinfo : EIATTR_EXTERNS
	.align		4
        /*0034*/ 	.byte	0x04, 0x0f
        /*0036*/ 	.short	(.L_99 - .L_98)


	//   ....[0]....
	.align		4
.L_98:
        /*0038*/ 	.word	index@(vprintf)


	//----- nvinfo : EIATTR_MERCURY_ISA_VERSION
	.align		4
.L_99:
        /*003c*/ 	.byte	0x03, 0x5f
        /*003e*/ 	.short	0x0101


	//----- nvinfo : EIATTR_VRC_CTA_INIT_COUNT
	.align		4
        /*0040*/ 	.byte	0x02, 0x4a
	.zero		1
	.zero		1


	//----- nvinfo : EIATTR_SYSCALL_OFFSETS
	.align		4
        /*0044*/ 	.byte	0x04, 0x46
        /*0046*/ 	.short	(.L_101 - .L_100)


	//   ....[0]....
.L_100:
        /*0048*/ 	.word	0x000000c0


	//----- nvinfo : EIATTR_EXIT_INSTR_OFFSETS
	.align		4
.L_101:
        /*004c*/ 	.byte	0x04, 0x1c
        /*004e*/ 	.short	(.L_103 - .L_102)


	//   ....[0]....
.L_102:
        /*0050*/ 	.word	0x000002d0


	//   ....[1]....
        /*0054*/ 	.word	0x00000360


	//----- nvinfo : EIATTR_CRS_STACK_SIZE
	.align		4
.L_103:
        /*0058*/ 	.byte	0x04, 0x1e
        /*005a*/ 	.short	(.L_105 - .L_104)
.L_104:
        /*005c*/ 	.word	0x00000000


	//----- nvinfo : EIATTR_CBANK_PARAM_SIZE
	.align		4
.L_105:
        /*0060*/ 	.byte	0x03, 0x19
        /*0062*/ 	.short	0x000c


	//----- nvinfo : EIATTR_PARAM_CBANK
	.align		4
        /*0064*/ 	.byte	0x04, 0x0a
        /*0066*/ 	.short	(.L_107 - .L_106)
	.align		4
.L_106:
        /*0068*/ 	.word	index@(.nv.constant0._Z13sumRedKernel1Pfj)
        /*006c*/ 	.short	0x0380
        /*006e*/ 	.short	0x000c


	//----- nvinfo : EIATTR_SW_WAR
	.align		4
.L_107:
        /*0070*/ 	.byte	0x04, 0x36
        /*0072*/ 	.short	(.L_109 - .L_108)
.L_108:
        /*0074*/ 	.word	0x00000008
.L_109:


//--------------------- .nv.info._Z13sumRedKernel0Pfj --------------------------
	.section	.nv.info._Z13sumRedKernel0Pfj,"",@"SHT_CUDA_INFO"
	.sectionflags	@""
	.align	4


	//----- nvinfo : EIATTR_CUDA_API_VERSION
	.align		4
        /*0000*/ 	.byte	0x04, 0x37
        /*0002*/ 	.short	(.L_111 - .L_110)
.L_110:
        /*0004*/ 	.word	0x00000082


	//----- nvinfo : EIATTR_KPARAM_INFO
	.align		4
.L_111:
        /*0008*/ 	.byte	0x04, 0x17
        /*000a*/ 	.short	(.L_113 - .L_112)
.L_112:
        /*000c*/ 	.word	0x00000000
        /*0010*/ 	.short	0x0001
        /*0012*/ 	.short	0x0008
        /*0014*/ 	.byte	0x00, 0xf0, 0x11, 0x00


	//----- nvinfo : EIATTR_KPARAM_INFO
	.align		4
.L_113:
        /*0018*/ 	.byte	0x04, 0x17
        /*001a*/ 	.short	(.L_115 - .L_114)
.L_114:
        /*001c*/ 	.word	0x00000000
        /*0020*/ 	.short	0x0000
        /*0022*/ 	.short	0x0000
        /*0024*/ 	.byte	0x00, 0xf5, 0x21, 0x00


	//----- nvinfo : EIATTR_SPARSE_MMA_MASK
	.align		4
.L_115:
        /*0028*/ 	.byte	0x03, 0x50
        /*002a*/ 	.short	0x0000


	//----- nvinfo : EIATTR_MAXREG_COUNT
	.align		4
        /*002c*/ 	.byte	0x03, 0x1b
        /*002e*/ 	.short	0x00ff


	//----- nvinfo : EIATTR_NUM_BARRIERS
	.align		4
        /*0030*/ 	.byte	0x02, 0x4c
        /*0032*/ 	.byte	0x01
	.zero		1


	//----- nvinfo : EIATTR_EXTERNS
	.align		4
        /*0034*/ 	.byte	0x04, 0x0f
        /*0036*/ 	.short	(.L_117 - .L_116)


	//   ....[0]....
	.align		4
.L_116:
        /*0038*/ 	.word	index@(vprintf)


	//----- nvinfo : EIATTR_MERCURY_ISA_VERSION
	.align		4
.L_117:
        /*003c*/ 	.byte	0x03, 0x5f
        /*003e*/ 	.short	0x0101


	//----- nvinfo : EIATTR_VRC_CTA_INIT_COUNT
	.align		4
        /*0040*/ 	.byte	0x02, 0x4a
	.zero		1
	.zero		1


	//----- nvinfo : EIATTR_SYSCALL_OFFSETS
	.align		4
        /*0044*/ 	.byte	0x04, 0x46
        /*0046*/ 	.short	(.L_119 - .L_118)


	//   ....[0]....
.L_118:
        /*0048*/ 	.word	0x000000d0


	//----- nvinfo : EIATTR_EXIT_INSTR_OFFSETS
	.align		4
.L_119:
        /*004c*/ 	.byte	0x04, 0x1c
        /*004e*/ 	.short	(.L_121 - .L_120)


	//   ....[0]....
.L_120:
        /*0050*/ 	.word	0x00000190


	//   ....[1]....
        /*0054*/ 	.word	0x00000320


	//----- nvinfo : EIATTR_CRS_STACK_SIZE
	.align		4
.L_121:
        /*0058*/ 	.byte	0x04, 0x1e
        /*005a*/ 	.short	(.L_123 - .L_122)
.L_122:
        /*005c*/ 	.word	0x00000000


	//----- nvinfo : EIATTR_CBANK_PARAM_SIZE
	.align		4
.L_123:
        /*0060*/ 	.byte	0x03, 0x19
        /*0062*/ 	.short	0x000c


	//----- nvinfo : EIATTR_PARAM_CBANK
	.align		4
        /*0064*/ 	.byte	0x04, 0x0a
        /*0066*/ 	.short	(.L_125 - .L_124)
	.align		4
.L_124:
        /*0068*/ 	.word	index@(.nv.constant0._Z13sumRedKernel0Pfj)
        /*006c*/ 	.short	0x0380
        /*006e*/ 	.short	0x000c


	//----- nvinfo : EIATTR_SW_WAR
	.align		4
.L_125:
        /*0070*/ 	.byte	0x04, 0x36
        /*0072*/ 	.short	(.L_127 - .L_126)
.L_126:
        /*0074*/ 	.word	0x00000008
.L_127:


//--------------------- .nv.callgraph             --------------------------
	.section	.nv.callgraph,"",@"SHT_CUDA_CALLGRAPH"
	.align	4
	.sectionentsize	8
	.align		4
        /*0000*/ 	.word	0x00000000
	.align		4
        /*0004*/ 	.word	0xffffffff
	.align		4
        /*0008*/ 	.word	index@(_Z13sumRedKernel4Pfj)
	.align		4
        /*000c*/ 	.word	index@(vprintf)
	.align		4
        /*0010*/ 	.word	index@(_Z13sumRedKernel5Pfjii)
	.align		4
        /*0014*/ 	.word	index@(vprintf)
	.align		4
        /*0018*/ 	.word	index@(_Z13sumRedKernel2Pfj)
	.align		4
        /*001c*/ 	.word	index@(vprintf)
	.align		4
        /*0020*/ 	.word	index@(_Z13sumRedKernel1Pfj)
	.align		4
        /*0024*/ 	.word	index@(vprintf)
	.align		4
        /*0028*/ 	.word	index@(_Z13sumRedKernel0Pfj)
	.align		4
        /*002c*/ 	.word	index@(vprintf)
	.align		4
        /*0030*/ 	.word	0x00000000
	.align		4
        /*0034*/ 	.word	0xfffffffe
	.align		4
        /*0038*/ 	.word	0x00000000
	.align		4
        /*003c*/ 	.word	0xfffffffd
	.align		4
        /*0040*/ 	.word	0x00000000
	.align		4
        /*0044*/ 	.word	0xfffffffc


//--------------------- .nv.constant4             --------------------------
	.section	.nv.constant4,"a",@progbits
	.align	8
	.align		8
.nv.constant4:
        /*0000*/ 	.dword	vprintf
	.align		8
        /*0008*/ 	.dword	$str
	.align		8
        /*0010*/ 	.dword	$str$1
	.align		8
        /*0018*/ 	.dword	$str$2
	.align		8
        /*0020*/ 	.dword	$str$3


//--------------------- .text._Z13sumRedKernel4Pfj --------------------------
	.section	.text._Z13sumRedKernel4Pfj,"ax",@progbits
	.align	128
        .global         _Z13sumRedKernel4Pfj
        .type           _Z13sumRedKernel4Pfj,@function
        .size           _Z13sumRedKernel4Pfj,(.L_x_27 - _Z13sumRedKernel4Pfj)
        .other          _Z13sumRedKernel4Pfj,@"STO_CUDA_ENTRY STV_DEFAULT"
_Z13sumRedKernel4Pfj:
.text._Z13sumRedKernel4Pfj:
[----:B------:R-:W0:Y:S01]  /*0000*/  LDC R1, c[0x0][0x37c] ;  /* 0x0000df00ff017b82 */ /* 0x000e220000000800 */
[----:B------:R-:W1:Y:S01]  /*0010*/  S2R R16, SR_TID.X ;  /* 0x0000000000107919 */ /* 0x000e620000002100 */
[----:B------:R-:W-:Y:S01]  /*0020*/  BSSY.RECONVERGENT B6, `(.L_x_0) ;  /* 0x000000b000067945 */ /* 0x000fe20003800200 */
[----:B-1----:R-:W-:-:S13]  /*0030*/  ISETP.NE.AND P0, PT, R16, RZ, PT ;  /* 0x000000ff1000720c */ /* 0x002fda0003f05270 */
[----:B------:R-:W-:Y:S05]  /*0040*/  @P0 BRA `(.L_x_1) ;  /* 0x0000000000200947 */ /* 0x000fea0003800000 */
[----:B------:R-:W-:Y:S01]  /*0050*/  MOV R0, 0x0 ;  /* 0x0000000000007802 */ /* 0x000fe20000000f00 */
[----:B------:R-:W1:Y:S01]  /*0060*/  LDCU.64 UR4, c[0x4][0x20] ;  /* 0x01000400ff0477ac */ /* 0x000e620008000a00 */
[----:B------:R-:W-:Y:S02]  /*0070*/  CS2R R6, SRZ ;  /* 0x0000000000067805 */ /* 0x000fe4000001ff00 */
[----:B------:R2:W3:Y:S01]  /*0080*/  LDC.64 R2, c[0x4][R0] ;  /* 0x0100000000027b82 */ /* 0x0004e20000000a00 */
[----:B-1----:R-:W-:Y:S02]  /*0090*/  IMAD.U32 R4, RZ, RZ, UR4 ;  /* 0x00000004ff047e24 */ /* 0x002fe4000f8e00ff */
[----:B--2---:R-:W-:-:S07]  /*00a0*/  IMAD.U32 R5, RZ, RZ, UR5 ;  /* 0x00000005ff057e24 */ /* 0x004fce000f8e00ff */
[----:B------:R-:W-:-:S07]  /*00b0*/  LEPC R20, `(.L_x_1) ;  /* 0x000000001014794e */ /* 0x000fce0000000000 */
[----:B0--3--:R-:W-:Y:S05]  /*00c0*/  CALL.ABS.NOINC R2 ;  /* 0x0000000002007343 */ /* 0x009fea0003c00000 */
.L_x_1:
[----:B------:R-:W-:Y:S05]  /*00d0*/  BSYNC.RECONVERGENT B6 ;  /* 0x0000000000067941 */ /* 0x000fea0003800200 */
.L_x_0:
[----:B------:R-:W1:Y:S01]  /*00e0*/  S2UR UR4, SR_CTAID.X ;  /* 0x00000000000479c3 */ /* 0x000e620000002500 */
[----:B------:R-:W2:Y:S07]  /*00f0*/  LDCU UR5, c[0x0][0x388] ;  /* 0x00007100ff0577ac */ /* 0x000eae0008000800 */
[----:B------:R-:W1:Y:S08]  /*0100*/  LDC R4, c[0x0][0x360] ;  /* 0x0000d800ff047b82 */ /* 0x000e700000000800 */
[----:B------:R-:W3:Y:S01]  /*0110*/  LDC.64 R8, c[0x0][0x358] ;  /* 0x0000d600ff087b82 */ /* 0x000ee20000000a00 */
[----:B-1----:R-:W-:-:S04]  /*0120*/  IMAD R5, R4, UR4, RZ ;  /* 0x0000000404057c24 */ /* 0x002fc8000f8e02ff */
[----:B------:R-:W-:-:S05]  /*0130*/  IMAD.IADD R7, R5, 0x1, R16 ;  /* 0x0000000105077824 */ /* 0x000fca00078e0210 */
[----:B--2---:R-:W-:-:S13]  /*0140*/  ISETP.GE.U32.AND P1, PT, R7, UR5, PT ;  /* 0x0000000507007c0c */ /* 0x004fda000bf26070 */
[----:B------:R-:W1:Y:S01]  /*0150*/  @!P1 LDC.64 R2, c[0x0][0x380] ;  /* 0x0000e000ff029b82 */ /* 0x000e620000000a00 */
[----:B---3--:R-:W-:Y:S02]  /*0160*/  @!P1 R2UR UR4, R8 ;  /* 0x00000000080492ca */ /* 0x008fe400000e0000 */
[----:B------:R-:W-:Y:S01]  /*0170*/  @!P1 R2UR UR5, R9 ;  /* 0x00000000090592ca */ /* 0x000fe200000e0000 */
[----:B-1----:R-:W-:-:S12]  /*0180*/  @!P1 IMAD.WIDE.U32 R2, R7, 0x4, R2 ;  /* 0x0000000407029825 */ /* 0x002fd800078e0002 */
[----:B------:R-:W2:Y:S01]  /*0190*/  @!P1 LDG.E R3, desc[UR4][R2.64] ;  /* 0x0000000402039981 */ /* 0x000ea2000c1e1900 */
[----:B------:R-:W1:Y:S01]  /*01a0*/  S2UR UR5, SR_CgaCtaId ;  /* 0x00000000000579c3 */ /* 0x000e620000008800 */
[----:B------:R-:W-:Y:S01]  /*01b0*/  UMOV UR4, 0x400 ;  /* 0x0000040000047882 */ /* 0x000fe20000000000 */
[----:B------:R-:W-:Y:S02]  /*01c0*/  ISETP.GE.U32.AND P2, PT, R4, 0x2, PT ;  /* 0x000000020400780c */ /* 0x000fe40003f46070 */
[----:B------:R-:W-:Y:S01]  /*01d0*/  ISETP.NE.AND P0, PT, R16, RZ, PT ;  /* 0x000000ff1000720c */ /* 0x000fe20003f05270 */
[----:B-1----:R-:W-:-:S06]  /*01e0*/  ULEA UR4, UR5, UR4, 0x18 ;  /* 0x0000000405047291 */ /* 0x002fcc000f8ec0ff */
[----:B------:R-:W-:Y:S01]  /*01f0*/  LEA R0, R16, UR4, 0x2 ;  /* 0x0000000410007c11 */ /* 0x000fe2000f8e10ff */
[----:B------:R-:W-:Y:S05]  /*0200*/  WARPSYNC.ALL ;  /* 0x0000000000007948 */ /* 0x000fea0003800000 */
[----:B--2---:R1:W-:Y:S04]  /*0210*/  @!P1 STS [R0], R3 ;  /* 0x0000000300009388 */ /* 0x0043e80000000800 */
[----:B------:R1:W-:Y:S01]  /*0220*/  @P1 STS [R0], RZ ;  /* 0x000000ff00001388 */ /* 0x0003e20000000800 */
[----:B------:R-:W-:Y:S06]  /*0230*/  BAR.SYNC.DEFER_BLOCKING 0x0 ;  /* 0x0000000000007b1d */ /* 0x000fec0000010000 */
[----:B------:R-:W-:Y:S05]  /*0240*/  @!P2 BRA `(.L_x_2) ;  /* 0x00000000002ca947 */ /* 0x000fea0003800000 */
.L_x_3:
[----:B------:R-:W-:Y:S01]  /*0250*/  BAR.SYNC.DEFER_BLOCKING 0x0 ;  /* 0x0000000000007b1d */ /* 0x000fe20000010000 */
[----:B------:R-:W-:-:S04]  /*0260*/  SHF.R.U32.HI R7, RZ, 0x1, R4 ;  /* 0x00000001ff077819 */ /* 0x000fc80000011604 */
[----:B------:R-:W-:-:S13]  /*0270*/  ISETP.GE.U32.AND P1, PT, R16, R7, PT ;  /* 0x000000071000720c */ /* 0x000fda0003f26070 */
[----:B------:R-:W-:Y:S01]  /*0280*/  @!P1 IMAD R2, R7, 0x4, R0 ;  /* 0x0000000407029824 */ /* 0x000fe200078e0200 */
[----:B-1----:R-:W-:Y:S05]  /*0290*/  @!P1 LDS R3, [R0] ;  /* 0x0000000000039984 */ /* 0x002fea0000000800 */
[----:B------:R-:W1:Y:S02]  /*02a0*/  @!P1 LDS R2, [R2] ;  /* 0x0000000002029984 */ /* 0x000e640000000800 */
[----:B-1----:R-:W-:-:S05]  /*02b0*/  @!P1 FADD R3, R2, R3 ;  /* 0x0000000302039221 */ /* 0x002fca0000000000 */
[----:B------:R2:W-:Y:S01]  /*02c0*/  @!P1 STS [R0], R3 ;  /* 0x0000000300009388 */ /* 0x0005e20000000800 */
[----:B------:R-:W-:Y:S01]  /*02d0*/  ISETP.GT.U32.AND P1, PT, R4, 0x3, PT ;  /* 0x000000030400780c */ /* 0x000fe20003f24070 */
[----:B------:R-:W-:-:S12]  /*02e0*/  IMAD.MOV.U32 R4, RZ, RZ, R7 ;  /* 0x000000ffff047224 */ /* 0x000fd800078e0007 */
[----:B--2---:R-:W-:Y:S05]  /*02f0*/  @P1 BRA `(.L_x_3) ;  /* 0xfffffffc00d41947 */ /* 0x004fea000383ffff */
.L_x_2:
[----:B------:R-:W-:Y:S05]  /*0300*/  @P0 EXIT ;  /* 0x000000000000094d */ /* 0x000fea0003800000 */
[----:B------:R-:W2:Y:S01]  /*0310*/  S2UR UR5, SR_CgaCtaId ;  /* 0x00000000000579c3 */ /* 0x000ea20000008800 */
[----:B------:R-:W-:-:S07]  /*0320*/  UMOV UR4, 0x400 ;  /* 0x0000040000047882 */ /* 0x000fce0000000000 */
[----:B-1----:R-:W1:Y:S01]  /*0330*/  LDC.64 R2, c[0x0][0x380] ;  /* 0x0000e000ff027b82 */ /* 0x002e620000000a00 */
[----:B--2---:R-:W-:Y:S01]  /*0340*/  ULEA UR4, UR5, UR4, 0x18 ;  /* 0x0000000405047291 */ /* 0x004fe2000f8ec0ff */
[----:B------:R-:W-:Y:S01]  /*0350*/  R2UR UR5, R9 ;  /* 0x00000000090572ca */ /* 0x000fe200000e0000 */
[----:B-1----:R-:W-:-:S07]  /*0360*/  IMAD.WIDE.U32 R2, R5, 0x4, R2 ;  /* 0x0000000405027825 */ /* 0x002fce00078e0002 */
[----:B------:R-:W1:Y:S01]  /*0370*/  LDS R7, [UR4] ;  /* 0x00000004ff077984 */ /* 0x000e620008000800 */
[----:B------:R-:W-:-:S13]  /*0380*/  R2UR UR4, R8 ;  /* 0x00000000080472ca */ /* 0x000fda00000e0000 */
[----:B-1----:R-:W-:Y:S01]  /*0390*/  STG.E desc[UR4][R2.64], R7 ;  /* 0x0000000702007986 */ /* 0x002fe2000c101904 */
[----:B------:R-:W-:Y:S05]  /*03a0*/  EXIT ;  /* 0x000000000000794d */ /* 0x000fea0003800000 */
.L_x_4:
[----:B------:R-:W-:-:S00]  /*03b0*/  BRA `(.L_x_4) ;  /* 0xfffffffc00fc7947 */ /* 0x000fc0000383ffff */
[----:B------:R-:W-:-:S00]  /*03c0*/  NOP ;  /* 0x0000000000007918 */ /* 0x000fc00000000000 */
        /* <DEDUP_REMOVED lines=11> */
.L_x_27:


//--------------------- .text._Z13sumRedKernel5Pfjii --------------------------
	.section	.text._Z13sumRedKernel5Pfjii,"ax",@progbits
	.align	128
        .global         _Z13sumRedKernel5Pfjii
        .type           _Z13sumRedKernel5Pfjii,@function
        .size           _Z13sumRedKernel5Pfjii,(.L_x_28 - _Z13sumRedKernel5Pfjii)
        .other          _Z13sumRedKernel5Pfjii,@"STO_CUDA_ENTRY STV_DEFAULT"
_Z13sumRedKernel5Pfjii:
.text._Z13sumRedKernel5Pfjii:
        /* <DEDUP_REMOVED lines=13> */
.L_x_6:
[----:B------:R-:W-:Y:S05]  /*00d0*/  BSYNC.RECONVERGENT B6 ;  /* 0x0000000000067941 */ /* 0x000fea0003800200 */
.L_x_5:
[----:B------:R-:W1:Y:S08]  /*00e0*/  LDC R11, c[0x0][0x390] ;  /* 0x0000e400ff0b7b82 */ /* 0x000e700000000800 */
[----:B------:R-:W2:Y:S08]  /*00f0*/  LDC R13, c[0x0][0x38c] ;  /* 0x0000e300ff0d7b82 */ /* 0x000eb00000000800 */
[----:B------:R-:W3:Y:S01]  /*0100*/  LDC.64 R8, c[0x0][0x358] ;  /* 0x0000d600ff087b82 */ /* 0x000ee20000000a00 */
[----:B-1----:R-:W-:-:S04]  /*0110*/  ISETP.GT.U32.AND P0, PT, R16, R11, PT ;  /* 0x0000000b1000720c */ /* 0x002fc80003f04070 */
[----:B--2---:R-:W-:-:S13]  /*0120*/  ISETP.LT.U32.OR P0, PT, R16, R13, P0 ;  /* 0x0000000d1000720c */ /* 0x004fda0000701470 */
[----:B------:R-:W1:Y:S01]  /*0130*/  @!P0 S2R R5, SR_CTAID.X ;  /* 0x0000000000058919 */ /* 0x000e620000002500 */
[----:B------:R-:W1:Y:S01]  /*0140*/  @!P0 LDC R0, c[0x0][0x360] ;  /* 0x0000d800ff008b82 */ /* 0x000e620000000800 */
[----:B---3--:R-:W-:Y:S02]  /*0150*/  @!P0 R2UR UR4, R8 ;  /* 0x00000000080482ca */ /* 0x008fe400000e0000 */
[----:B------:R-:W-:-:S05]  /*0160*/  @!P0 R2UR UR5, R9 ;  /* 0x00000000090582ca */ /* 0x000fca00000e0000 */
[----:B------:R-:W2:Y:S01]  /*0170*/  @!P0 LDC.64 R2, c[0x0][0x380] ;  /* 0x0000e000ff028b82 */ /* 0x000ea20000000a00 */
[----:B-1----:R-:W-:-:S04]  /*0180*/  @!P0 IMAD R5, R5, R0, R16 ;  /* 0x0000000005058224 */ /* 0x002fc800078e0210 */
[----:B--2---:R-:W-:-:S06]  /*0190*/  @!P0 IMAD.WIDE.U32 R2, R5, 0x4, R2 ;  /* 0x0000000405028825 */ /* 0x004fcc00078e0002 */
[----:B------:R-:W2:Y:S01]  /*01a0*/  @!P0 LDG.E R2, desc[UR4][R2.64] ;  /* 0x0000000402028981 */ /* 0x000ea2000c1e1900 */
[----:B------:R-:W-:Y:S01]  /*01b0*/  MOV R0, 0x400 ;  /* 0x0000040000007802 */ /* 0x000fe20000000f00 */
[----:B------:R-:W1:Y:S03]  /*01c0*/  S2R R5, SR_CgaCtaId ;  /* 0x0000000000057919 */ /* 0x000e660000008800 */
[----:B-1----:R-:W-:Y:S01]  /*01d0*/  LEA R5, R5, R0, 0x18 ;  /* 0x0000000005057211 */ /* 0x002fe200078ec0ff */
[----:B------:R-:W-:-:S04]  /*01e0*/  @!P0 IMAD.IADD R0, R16, 0x1, -R13 ;  /* 0x0000000110008824 */ /* 0x000fc800078e0a0d */
[--C-:B------:R-:W-:Y:S02]  /*01f0*/  @!P0 IMAD R7, R0, 0x4, R5.reuse ;  /* 0x0000000400078824 */ /* 0x100fe400078e0205 */
[----:B------:R-:W-:-:S03]  /*0200*/  IMAD R0, R16, 0x4, R5 ;  /* 0x0000000410007824 */ /* 0x000fc600078e0205 */
[----:B--2---:R1:W-:Y:S01]  /*0210*/  @!P0 STS [R7], R2 ;  /* 0x0000000207008388 */ /* 0x0043e20000000800 */
[----:B------:R-:W-:Y:S05]  /*0220*/  @!P0 BRA `(.L_x_7) ;  /* 0x00000000001c8947 */ /* 0x000fea0003800000 */
[----:B------:R-:W-:-:S13]  /*0230*/  ISETP.GT.U32.AND P0, PT, R16, R11, PT ;  /* 0x0000000b1000720c */ /* 0x000fda0003f04070 */
[----:B------:R2:W-:Y:S01]  /*0240*/  @P0 STS [R0], RZ ;  /* 0x000000ff00000388 */ /* 0x0005e20000000800 */
[----:B------:R-:W-:Y:S05]  /*0250*/  @P0 BRA `(.L_x_7) ;  /* 0x0000000000100947 */ /* 0x000fea0003800000 */
[----:B------:R-:W-:-:S13]  /*0260*/  ISETP.GE.U32.AND P0, PT, R16, R13, PT ;  /* 0x0000000d1000720c */ /* 0x000fda0003f06070 */
[----:B-1----:R-:W-:-:S04]  /*0270*/  @!P0 IMAD.IADD R2, R11, 0x1, -R16 ;  /* 0x000000010b028824 */ /* 0x002fc800078e0a10 */
[----:B------:R-:W-:-:S05]  /*0280*/  @!P0 IMAD R2, R2, 0x4, R5 ;  /* 0x0000000402028824 */ /* 0x000fca00078e0205 */
[----:B------:R3:W-:Y:S02]  /*0290*/  @!P0 STS [R2], RZ ;  /* 0x000000ff02008388 */ /* 0x0007e40000000800 */
.L_x_7:
[----:B------:R-:W-:Y:S05]  /*02a0*/  WARPSYNC.ALL ;  /* 0x0000000000007948 */ /* 0x000fea0003800000 */
[----:B------:R-:W4:Y:S01]  /*02b0*/  LDCU UR6, c[0x0][0x360] ;  /* 0x00006c00ff0677ac */ /* 0x000f220008000800 */
[----:B------:R-:W-:Y:S01]  /*02c0*/  BAR.SYNC.DEFER_BLOCKING 0x0 ;  /* 0x0000000000007b1d */ /* 0x000fe20000010000 */
[----:B------:R-:W-:Y:S01]  /*02d0*/  ISETP.NE.AND P0, PT, R16, RZ, PT ;  /* 0x000000ff1000720c */ /* 0x000fe20003f05270 */
[----:B----4-:R-:W-:-:S09]  /*02e0*/  UISETP.GE.U32.AND UP0, UPT, UR6, 0x2, UPT ;  /* 0x000000020600788c */ /* 0x010fd2000bf06070 */
[----:B------:R-:W-:Y:S05]  /*02f0*/  BRA.U !UP0, `(.L_x_8) ;  /* 0x0000000108307547 */ /* 0x000fea000b800000 */
[----:B-1-3--:R-:W-:-:S07]  /*0300*/  IMAD.U32 R2, RZ, RZ, UR6 ;  /* 0x00000006ff027e24 */ /* 0x00afce000f8e00ff */
.L_x_9:
[----:B------:R-:W-:Y:S01]  /*0310*/  BAR.SYNC.DEFER_BLOCKING 0x0 ;  /* 0x0000000000007b1d */ /* 0x000fe20000010000 */
[----:B------:R-:W-:-:S04]  /*0320*/  SHF.R.U32.HI R7, RZ, 0x1, R2 ;  /* 0x00000001ff077819 */ /* 0x000fc80000011602 */
[----:B------:R-:W-:-:S13]  /*0330*/  ISETP.GE.U32.AND P1, PT, R16, R7, PT ;  /* 0x000000071000720c */ /* 0x000fda0003f26070 */
[----:B------:R-:W-:Y:S01]  /*0340*/  @!P1 IMAD R3, R7, 0x4, R0 ;  /* 0x0000000407039824 */ /* 0x000fe200078e0200 */
[----:B------:R-:W-:Y:S05]  /*0350*/  @!P1 LDS R4, [R0] ;  /* 0x0000000000049984 */ /* 0x000fea0000000800 */
[----:B------:R-:W1:Y:S02]  /*0360*/  @!P1 LDS R3, [R3] ;  /* 0x0000000003039984 */ /* 0x000e640000000800 */
[----:B-1----:R-:W-:-:S05]  /*0370*/  @!P1 FADD R5, R3, R4 ;  /* 0x0000000403059221 */ /* 0x002fca0000000000 */
[----:B------:R4:W-:Y:S01]  /*0380*/  @!P1 STS [R0], R5 ;  /* 0x0000000500009388 */ /* 0x0009e20000000800 */
[----:B------:R-:W-:Y:S01]  /*0390*/  ISETP.GT.U32.AND P1, PT, R2, 0x3, PT ;  /* 0x000000030200780c */ /* 0x000fe20003f24070 */
[----:B------:R-:W-:-:S12]  /*03a0*/  IMAD.MOV.U32 R2, RZ, RZ, R7 ;  /* 0x000000ffff027224 */ /* 0x000fd800078e0007 */
[----:B----4-:R-:W-:Y:S05]  /*03b0*/  @P1 BRA `(.L_x_9) ;  /* 0xfffffffc00d41947 */ /* 0x010fea000383ffff */
.L_x_8:
[----:B------:R-:W-:Y:S05]  /*03c0*/  @P0 EXIT ;  /* 0x000000000000094d */ /* 0x000fea0003800000 */
[----:B------:R-:W4:Y:S01]  /*03d0*/  S2UR UR5, SR_CgaCtaId ;  /* 0x00000000000579c3 */ /* 0x000f220000008800 */
[----:B------:R-:W-:Y:S01]  /*03e0*/  UMOV UR4, 0x400 ;  /* 0x0000040000047882 */ /* 0x000fe20000000000 */
[----:B-1----:R-:W1:Y:S06]  /*03f0*/  S2R R7, SR_CTAID.X ;  /* 0x0000000000077919 */ /* 0x002e6c0000002500 */
[----:B---3--:R-:W3:Y:S01]  /*0400*/  LDC.64 R2, c[0x0][0x380] ;  /* 0x0000e000ff027b82 */ /* 0x008ee20000000a00 */
[----:B----4-:R-:W-:Y:S01]  /*0410*/  ULEA UR4, UR5, UR4, 0x18 ;  /* 0x0000000405047291 */ /* 0x010fe2000f8ec0ff */
[----:B------:R-:W-:-:S08]  /*0420*/  R2UR UR5, R9 ;  /* 0x00000000090572ca */ /* 0x000fd000000e0000 */
[----:B------:R-:W4:Y:S01]  /*0430*/  LDS R5, [UR4] ;  /* 0x00000004ff057984 */ /* 0x000f220008000800 */
[----:B------:R-:W-:Y:S01]  /*0440*/  R2UR UR4, R8 ;  /* 0x00000000080472ca */ /* 0x000fe200000e0000 */
[----:B-1----:R-:W-:-:S04]  /*0450*/  IMAD R7, R7, UR6, RZ ;  /* 0x0000000607077c24 */ /* 0x002fc8000f8e02ff */
[----:B---3--:R-:W-:-:S08]  /*0460*/  IMAD.WIDE.U32 R2, R7, 0x4, R2 ;  /* 0x0000000407027825 */ /* 0x008fd000078e0002 */
[----:B----4-:R-:W-:Y:S01]  /*0470*/  STG.E desc[UR4][R2.64], R5 ;  /* 0x0000000502007986 */ /* 0x010fe2000c101904 */
[----:B------:R-:W-:Y:S05]  /*0480*/  EXIT ;  /* 0x000000000000794d */ /* 0x000fea0003800000 */
.L_x_10:
        /* <DEDUP_REMOVED lines=15> */
.L_x_28:


//--------------------- .text._Z13sumRedKernel2Pfj --------------------------
	.section	.text._Z13sumRedKernel2Pfj,"ax",@progbits
	.align	128
        .global         _Z13sumRedKernel2Pfj
        .type           _Z13sumRedKernel2Pfj,@function
        .size           _Z13sumRedKernel2Pfj,(.L_x_29 - _Z13sumRedKernel2Pfj)
        .other          _Z13sumRedKernel2Pfj,@"STO_CUDA_ENTRY STV_DEFAULT"
_Z13sumRedKernel2Pfj:
.text._Z13sumRedKernel2Pfj:
        /* <DEDUP_REMOVED lines=13> */
.L_x_12:
[----:B------:R-:W-:Y:S05]  /*00d0*/  BSYNC.RECONVERGENT B6 ;  /* 0x0000000000067941 */ /* 0x000fea0003800200 */
.L_x_11:
[----:B------:R-:W1:Y:S08]  /*00e0*/  LDC R0, c[0x0][0x388] ;  /* 0x0000e200ff007b82 */ /* 0x000e700000000800 */
[----:B------:R-:W2:Y:S01]  /*00f0*/  LDC.64 R10, c[0x0][0x358] ;  /* 0x0000d600ff0a7b82 */ /* 0x000ea20000000a00 */
[----:B-1----:R-:W-:-:S05]  /*0100*/  SHF.R.U32.HI R7, RZ, 0x1, R0 ;  /* 0x00000001ff077819 */ /* 0x002fca0000011600 */
[----:B------:R-:W-:-:S05]  /*0110*/  IMAD.IADD R9, R7, 0x1, R16 ;  /* 0x0000000107097824 */ /* 0x000fca00078e0210 */
[----:B------:R-:W-:-:S13]  /*0120*/  ISETP.GE.U32.AND P0, PT, R9, R0, PT ;  /* 0x000000000900720c */ /* 0x000fda0003f06070 */
[----:B------:R-:W1:Y:S01]  /*0130*/  @!P0 LDC.64 R4, c[0x0][0x380] ;  /* 0x0000e000ff048b82 */ /* 0x000e620000000a00 */
[C---:B--2---:R-:W-:Y:S02]  /*0140*/  @!P0 R2UR UR4, R10.reuse ;  /* 0x000000000a0482ca */ /* 0x044fe400000e0000 */
[C---:B------:R-:W-:Y:S02]  /*0150*/  @!P0 R2UR UR5, R11.reuse ;  /* 0x000000000b0582ca */ /* 0x040fe400000e0000 */
[----:B------:R-:W-:Y:S02]  /*0160*/  @!P0 R2UR UR6, R10 ;  /* 0x000000000a0682ca */ /* 0x000fe400000e0000 */
[----:B------:R-:W-:Y:S01]  /*0170*/  @!P0 R2UR UR7, R11 ;  /* 0x000000000b0782ca */ /* 0x000fe200000e0000 */
[----:B-1----:R-:W-:-:S04]  /*0180*/  @!P0 IMAD.WIDE.U32 R2, R16, 0x4, R4 ;  /* 0x0000000410028825 */ /* 0x002fc800078e0004 */
[----:B------:R-:W-:-:S04]  /*0190*/  @!P0 IMAD.WIDE.U32 R4, R9, 0x4, R4 ;  /* 0x0000000409048825 */ /* 0x000fc800078e0004 */
[----:B------:R-:W2:Y:S04]  /*01a0*/  @!P0 LDG.E R3, desc[UR4][R2.64] ;  /* 0x0000000402038981 */ /* 0x000ea8000c1e1900 */
[----:B------:R1:W3:Y:S01]  /*01b0*/  @!P0 LDG.E R4, desc[UR6][R4.64] ;  /* 0x0000000604048981 */ /* 0x0002e2000c1e1900 */
[----:B------:R-:W4:Y:S01]  /*01c0*/  S2UR UR5, SR_CgaCtaId ;  /* 0x00000000000579c3 */ /* 0x000f220000008800 */
[----:B------:R-:W-:-:S07]  /*01d0*/  UMOV UR4, 0x400 ;  /* 0x0000040000047882 */ /* 0x000fce0000000000 */
[----:B------:R-:W1:Y:S01]  /*01e0*/  LDC R6, c[0x0][0x360] ;  /* 0x0000d800ff067b82 */ /* 0x000e620000000800 */
[----:B----4-:R-:W-:-:S06]  /*01f0*/  ULEA UR4, UR5, UR4, 0x18 ;  /* 0x0000000405047291 */ /* 0x010fcc000f8ec0ff */
[----:B------:R-:W-:Y:S02]  /*0200*/  LEA R0, R16, UR4, 0x2 ;  /* 0x0000000410007c11 */ /* 0x000fe4000f8e10ff */
[----:B-1----:R-:W-:-:S03]  /*0210*/  SHF.R.U32.HI R5, RZ, 0x1, R6 ;  /* 0x00000001ff057819 */ /* 0x002fc60000011606 */
[----:B------:R-:W-:Y:S01]  /*0220*/  @!P0 IMAD R7, R7, 0x4, R0 ;  /* 0x0000000407078824 */ /* 0x000fe200078e0200 */
[----:B--2---:R1:W-:Y:S04]  /*0230*/  @!P0 STS [R0], R3 ;  /* 0x0000000300008388 */ /* 0x0043e80000000800 */
[----:B---3--:R1:W-:Y:S04]  /*0240*/  @!P0 STS [R7], R4 ;  /* 0x0000000407008388 */ /* 0x0083e80000000800 */
[----:B------:R1:W-:Y:S01]  /*0250*/  @P0 STS [R0], RZ ;  /* 0x000000ff00000388 */ /* 0x0003e20000000800 */
[----:B------:R-:W-:-:S13]  /*0260*/  ISETP.GE.U32.AND P0, PT, R6, 0x4, PT ;  /* 0x000000040600780c */ /* 0x000fda0003f06070 */
[----:B-1----:R-:W-:Y:S05]  /*0270*/  @!P0 BRA `(.L_x_13) ;  /* 0x0000000000748947 */ /* 0x002fea0003800000 */
[----:B------:R-:W-:Y:S02]  /*0280*/  VIADD R2, R16, 0xffffffff ;  /* 0xffffffff10027836 */ /* 0x000fe40000000000 */
[----:B------:R-:W-:Y:S02]  /*0290*/  IMAD R3, R5, 0x4, R0 ;  /* 0x0000000405037824 */ /* 0x000fe400078e0200 */
[----:B------:R-:W-:-:S07]  /*02a0*/  IMAD.MOV.U32 R4, RZ, RZ, 0x1 ;  /* 0x00000001ff047424 */ /* 0x000fce00078e00ff */
.L_x_16:
[----:B------:R-:W-:Y:S05]  /*02b0*/  WARPSYNC.ALL ;  /* 0x0000000000007948 */ /* 0x000fea0003800000 */
[----:B------:R-:W-:Y:S02]  /*02c0*/  IMAD.MOV.U32 R9, RZ, RZ, R4 ;  /* 0x000000ffff097224 */ /* 0x000fe400078e0004 */
[----:B------:R-:W-:Y:S01]  /*02d0*/  IMAD.SHL.U32 R4, R4, 0x2, RZ ;  /* 0x0000000204047824 */ /* 0x000fe200078e00ff */
[----:B------:R-:W-:Y:S01]  /*02e0*/  BAR.SYNC.DEFER_BLOCKING 0x0 ;  /* 0x0000000000007b1d */ /* 0x000fe20000010000 */
[----:B------:R-:W-:Y:S02]  /*02f0*/  IMAD.IADD R6, R16, 0x1, R9 ;  /* 0x0000000110067824 */ /* 0x000fe400078e0209 */
[----:B------:R-:W-:-:S03]  /*0300*/  VIADD R13, R4, 0xffffffff ;  /* 0xffffffff040d7836 */ /* 0x000fc60000000000 */
[----:B------:R-:W-:Y:S02]  /*0310*/  BSSY.RECONVERGENT B0, `(.L_x_14) ;  /* 0x0000011000007945 */ /* 0x000fe40003800200 */
[----:B------:R-:W-:-:S04]  /*0320*/  LOP3.LUT P0, RZ, R13, R16, RZ, 0xc0, !PT ;  /* 0x000000100dff7212 */ /* 0x000fc8000780c0ff */
[----:B------:R-:W-:-:S13]  /*0330*/  ISETP.GE.U32.OR P0, PT, R6, R5, P0 ;  /* 0x000000050600720c */ /* 0x000fda0000706470 */
[----:B------:R-:W-:Y:S01]  /*0340*/  @!P0 IMAD R6, R9, 0x4, R0 ;  /* 0x0000000409068824 */ /* 0x000fe200078e0200 */
[----:B-1----:R-:W-:Y:S05]  /*0350*/  @!P0 LDS R7, [R0] ;  /* 0x0000000000078984 */ /* 0x002fea0000000800 */
[----:B------:R-:W1:Y:S02]  /*0360*/  @!P0 LDS R6, [R6] ;  /* 0x0000000006068984 */ /* 0x000e640000000800 */
[----:B-1----:R-:W-:-:S05]  /*0370*/  @!P0 FADD R7, R6, R7 ;  /* 0x0000000706078221 */ /* 0x002fca0000000000 */
[----:B------:R1:W-:Y:S01]  /*0380*/  @!P0 STS [R0], R7 ;  /* 0x0000000700008388 */ /* 0x0003e20000000800 */
[----:B--2---:R-:W-:Y:S05]  /*0390*/  @!P0 BRA `(.L_x_15) ;  /* 0x0000000000208947 */ /* 0x004fea0003800000 */
[----:B------:R-:W-:Y:S01]  /*03a0*/  IMAD.IADD R6, R2, 0x1, R9 ;  /* 0x0000000102067824 */ /* 0x000fe200078e0209 */
[----:B------:R-:W-:-:S04]  /*03b0*/  LOP3.LUT P0, RZ, R13, R2, RZ, 0xc0, !PT ;  /* 0x000000020dff7212 */ /* 0x000fc8000780c0ff */
[----:B------:R-:W-:-:S13]  /*03c0*/  ISETP.GE.U32.OR P0, PT, R6, R5, P0 ;  /* 0x000000050600720c */ /* 0x000fda0000706470 */
[----:B------:R-:W-:Y:S01]  /*03d0*/  @!P0 IMAD R6, R9, 0x4, R3 ;  /* 0x0000000409068824 */ /* 0x000fe200078e0203 */
[----:B-1----:R-:W-:Y:S05]  /*03e0*/  @!P0 LDS R7, [R3+-0x4] ;  /* 0xfffffc0003078984 */ /* 0x002fea0000000800 */
[----:B------:R-:W1:Y:S02]  /*03f0*/  @!P0 LDS R6, [R6+-0x4] ;  /* 0xfffffc0006068984 */ /* 0x000e640000000800 */
[----:B-1----:R-:W-:-:S05]  /*0400*/  @!P0 FADD R8, R6, R7 ;  /* 0x0000000706088221 */ /* 0x002fca0000000000 */
[----:B------:R2:W-:Y:S02]  /*0410*/  @!P0 STS [R3+-0x4], R8 ;  /* 0xfffffc0803008388 */ /* 0x0005e40000000800 */
.L_x_15:
[----:B------:R-:W-:Y:S05]  /*0420*/  BSYNC.RECONVERGENT B0 ;  /* 0x0000000000007941 */ /* 0x000fea0003800200 */
.L_x_14:
[----:B------:R-:W-:-:S13]  /*0430*/  ISETP.GE.U32.AND P0, PT, R4, R5, PT ;  /* 0x000000050400720c */ /* 0x000fda0003f06070 */
[----:B------:R-:W-:Y:S05]  /*0440*/  @!P0 BRA `(.L_x_16) ;  /* 0xfffffffc00988947 */ /* 0x000fea000383ffff */
.L_x_13:
[----:B------:R-:W-:-:S13]  /*0450*/  ISETP.NE.AND P0, PT, R16, RZ, PT ;  /* 0x000000ff1000720c */ /* 0x000fda0003f05270 */
[----:B------:R-:W-:Y:S05]  /*0460*/  @P0 EXIT ;  /* 0x000000000000094d */ /* 0x000fea0003800000 */
[----:B------:R-:W3:Y:S01]  /*0470*/  S2UR UR5, SR_CgaCtaId ;  /* 0x00000000000579c3 */ /* 0x000ee20000008800 */
[----:B------:R-:W-:-:S07]  /*0480*/  UMOV UR4, 0x400 ;  /* 0x0000040000047882 */ /* 0x000fce0000000000 */
[----:B--2---:R-:W2:Y:S01]  /*0490*/  LDC.64 R2, c[0x0][0x380] ;  /* 0x0000e000ff027b82 */ /* 0x004ea20000000a00 */
[----:B---3--:R-:W-:Y:S01]  /*04a0*/  ULEA UR4, UR5, UR4, 0x18 ;  /* 0x0000000405047291 */ /* 0x008fe2000f8ec0ff */
[----:B------:R-:W-:-:S05]  /*04b0*/  R2UR UR5, R11 ;  /* 0x000000000b0572ca */ /* 0x000fca00000e0000 */
[----:B------:R-:W-:-:S03]  /*04c0*/  LEA R5, R5, UR4, 0x2 ;  /* 0x0000000405057c11 */ /* 0x000fc6000f8e10ff */
[----:B-1----:R-:W-:Y:S01]  /*04d0*/  LDS R0, [UR4] ;  /* 0x00000004ff007984 */ /* 0x002fe20008000800 */
[----:B------:R-:W-:-:S03]  /*04e0*/  R2UR UR4, R10 ;  /* 0x000000000a0472ca */ /* 0x000fc600000e0000 */
[----:B------:R-:W1:Y:S02]  /*04f0*/  LDS R5, [R5] ;  /* 0x0000000005057984 */ /* 0x000e640000000800 */
[----:B-1----:R-:W-:-:S08]  /*0500*/  FADD R7, R0, R5 ;  /* 0x0000000500077221 */ /* 0x002fd00000000000 */
[----:B--2---:R-:W-:Y:S01]  /*0510*/  STG.E desc[UR4][R2.64], R7 ;  /* 0x0000000702007986 */ /* 0x004fe2000c101904 */
[----:B------:R-:W-:Y:S05]  /*0520*/  EXIT ;  /* 0x000000000000794d */ /* 0x000fea0003800000 */
.L_x_17:
        /* <DEDUP_REMOVED lines=13> */
.L_x_29:


//--------------------- .text._Z13sumRedKernel1Pfj --------------------------
	.section	.text._Z13sumRedKernel1Pfj,"ax",@progbits
	.align	128
        .global         _Z13sumRedKernel1Pfj
        .type           _Z13sumRedKernel1Pfj,@function
        .size           _Z13sumRedKernel1Pfj,(.L_x_30 - _Z13sumRedKernel1Pfj)
        .other          _Z13sumRedKernel1Pfj,@"STO_CUDA_ENTRY STV_DEFAULT"
_Z13sumRedKernel1Pfj:
.text._Z13sumRedKernel1Pfj:
        /* <DEDUP_REMOVED lines=13> */
.L_x_19:
[----:B------:R-:W-:Y:S05]  /*00d0*/  BSYNC.RECONVERGENT B6 ;  /* 0x0000000000067941 */ /* 0x000fea0003800200 */
.L_x_18:
[----:B------:R-:W1:Y:S01]  /*00e0*/  LDCU UR4, c[0x0][0x388] ;  /* 0x00007100ff0477ac */ /* 0x000e620008000800 */
[----:B------:R-:W2:Y:S01]  /*00f0*/  LDC.64 R8, c[0x0][0x358] ;  /* 0x0000d600ff087b82 */ /* 0x000ea20000000a00 */
[----:B-1----:R-:W-:-:S13]  /*0100*/  ISETP.GE.U32.AND P1, PT, R16, UR4, PT ;  /* 0x0000000410007c0c */ /* 0x002fda000bf26070 */
[----:B------:R-:W1:Y:S01]  /*0110*/  @!P1 LDC.64 R2, c[0x0][0x380] ;  /* 0x0000e000ff029b82 */ /* 0x000e620000000a00 */
[----:B--2---:R-:W-:Y:S02]  /*0120*/  @!P1 R2UR UR4, R8 ;  /* 0x00000000080492ca */ /* 0x004fe400000e0000 */
[----:B------:R-:W-:Y:S01]  /*0130*/  @!P1 R2UR UR5, R9 ;  /* 0x00000000090592ca */ /* 0x000fe200000e0000 */
[----:B-1----:R-:W-:-:S12]  /*0140*/  @!P1 IMAD.WIDE.U32 R2, R16, 0x4, R2 ;  /* 0x0000000410029825 */ /* 0x002fd800078e0002 */
[----:B------:R-:W2:Y:S01]  /*0150*/  @!P1 LDG.E R3, desc[UR4][R2.64] ;  /* 0x0000000402039981 */ /* 0x000ea2000c1e1900 */
[----:B------:R-:W1:Y:S01]  /*0160*/  S2UR UR5, SR_CgaCtaId ;  /* 0x00000000000579c3 */ /* 0x000e620000008800 */
[----:B------:R-:W-:Y:S01]  /*0170*/  UMOV UR4, 0x400 ;  /* 0x0000040000047882 */ /* 0x000fe20000000000 */
[----:B------:R-:W3:Y:S01]  /*0180*/  LDCU UR6, c[0x0][0x360] ;  /* 0x00006c00ff0677ac */ /* 0x000ee20008000800 */
[----:B------:R-:W-:Y:S01]  /*0190*/  ISETP.NE.AND P0, PT, R16, RZ, PT ;  /* 0x000000ff1000720c */ /* 0x000fe20003f05270 */
[----:B---3--:R-:W-:Y:S02]  /*01a0*/  UISETP.GE.U32.AND UP0, UPT, UR6, 0x2, UPT ;  /* 0x000000020600788c */ /* 0x008fe4000bf06070 */
[----:B-1----:R-:W-:-:S06]  /*01b0*/  ULEA UR4, UR5, UR4, 0x18 ;  /* 0x0000000405047291 */ /* 0x002fcc000f8ec0ff */
[----:B------:R-:W-:-:S05]  /*01c0*/  LEA R0, R16, UR4, 0x2 ;  /* 0x0000000410007c11 */ /* 0x000fca000f8e10ff */
[----:B--2---:R1:W-:Y:S04]  /*01d0*/  @!P1 STS [R0], R3 ;  /* 0x0000000300009388 */ /* 0x0043e80000000800 */
[----:B------:R1:W-:Y:S01]  /*01e0*/  @P1 STS [R0], RZ ;  /* 0x000000ff00001388 */ /* 0x0003e20000000800 */
[----:B------:R-:W-:Y:S05]  /*01f0*/  BRA.U !UP0, `(.L_x_20) ;  /* 0x0000000108347547 */ /* 0x000fea000b800000 */
[----:B------:R-:W-:-:S07]  /*0200*/  IMAD.U32 R2, RZ, RZ, UR6 ;  /* 0x00000006ff027e24 */ /* 0x000fce000f8e00ff */
.L_x_21:
[----:B------:R-:W-:Y:S05]  /*0210*/  WARPSYNC.ALL ;  /* 0x0000000000007948 */ /* 0x000fea0003800000 */
[----:B------:R-:W-:Y:S01]  /*0220*/  BAR.SYNC.DEFER_BLOCKING 0x0 ;  /* 0x0000000000007b1d */ /* 0x000fe20000010000 */
[----:B------:R-:W-:-:S04]  /*0230*/  SHF.R.U32.HI R7, RZ, 0x1, R2 ;  /* 0x00000001ff077819 */ /* 0x000fc80000011602 */
[----:B------:R-:W-:-:S13]  /*0240*/  ISETP.GE.U32.AND P1, PT, R16, R7, PT ;  /* 0x000000071000720c */ /* 0x000fda0003f26070 */
[----:B-1----:R-:W-:Y:S01]  /*0250*/  @!P1 IMAD R3, R7, 0x4, R0 ;  /* 0x0000000407039824 */ /* 0x002fe200078e0200 */
[----:B------:R-:W-:Y:S05]  /*0260*/  @!P1 LDS R4, [R0] ;  /* 0x0000000000049984 */ /* 0x000fea0000000800 */
[----:B------:R-:W1:Y:S02]  /*0270*/  @!P1 LDS R3, [R3] ;  /* 0x0000000003039984 */ /* 0x000e640000000800 */
[----:B-1----:R-:W-:-:S05]  /*0280*/  @!P1 FADD R5, R3, R4 ;  /* 0x0000000403059221 */ /* 0x002fca0000000000 */
[----:B------:R2:W-:Y:S01]  /*0290*/  @!P1 STS [R0], R5 ;  /* 0x0000000500009388 */ /* 0x0005e20000000800 */
[----:B------:R-:W-:Y:S01]  /*02a0*/  ISETP.GT.U32.AND P1, PT, R2, 0x3, PT ;  /* 0x000000030200780c */ /* 0x000fe20003f24070 */
[----:B------:R-:W-:-:S12]  /*02b0*/  IMAD.MOV.U32 R2, RZ, RZ, R7 ;  /* 0x000000ffff027224 */ /* 0x000fd800078e0007 */
[----:B--2---:R-:W-:Y:S05]  /*02c0*/  @P1 BRA `(.L_x_21) ;  /* 0xfffffffc00d01947 */ /* 0x004fea000383ffff */
.L_x_20:
[----:B------:R-:W-:Y:S05]  /*02d0*/  @P0 EXIT ;  /* 0x000000000000094d */ /* 0x000fea0003800000 */
[----:B------:R-:W2:Y:S01]  /*02e0*/  S2UR UR5, SR_CgaCtaId ;  /* 0x00000000000579c3 */ /* 0x000ea20000008800 */
[----:B------:R-:W-:-:S07]  /*02f0*/  UMOV UR4, 0x400 ;  /* 0x0000040000047882 */ /* 0x000fce0000000000 */
[----:B-1----:R-:W1:Y:S01]  /*0300*/  LDC.64 R2, c[0x0][0x380] ;  /* 0x0000e000ff027b82 */ /* 0x002e620000000a00 */
[----:B--2---:R-:W-:Y:S01]  /*0310*/  ULEA UR4, UR5, UR4, 0x18 ;  /* 0x0000000405047291 */ /* 0x004fe2000f8ec0ff */
[----:B------:R-:W-:-:S08]  /*0320*/  R2UR UR5, R9 ;  /* 0x00000000090572ca */ /* 0x000fd000000e0000 */
[----:B------:R-:W1:Y:S01]  /*0330*/  LDS R5, [UR4] ;  /* 0x00000004ff057984 */ /* 0x000e620008000800 */
[----:B------:R-:W-:-:S13]  /*0340*/  R2UR UR4, R8 ;  /* 0x00000000080472ca */ /* 0x000fda00000e0000 */
[----:B-1----:R-:W-:Y:S01]  /*0350*/  STG.E desc[UR4][R2.64], R5 ;  /* 0x0000000502007986 */ /* 0x002fe2000c101904 */
[----:B------:R-:W-:Y:S05]  /*0360*/  EXIT ;  /* 0x000000000000794d */ /* 0x000fea0003800000 */
.L_x_22:
        /* <DEDUP_REMOVED lines=9> */
.L_x_30:


//--------------------- .text._Z13sumRedKernel0Pfj --------------------------
	.section	.text._Z13sumRedKernel0Pfj,"ax",@progbits
	.align	128
        .global         _Z13sumRedKernel0Pfj
        .type           _Z13sumRedKernel0Pfj,@function
        .size           _Z13sumRedKernel0Pfj,(.L_x_31 - _Z13sumRedKernel0Pfj)
        .other          _Z13sumRedKernel0Pfj,@"STO_CUDA_ENTRY STV_DEFAULT"
_Z13sumRedKernel0Pfj:
.text._Z13sumRedKernel0Pfj:
[----:B------:R-:W0:Y:S01]  /*0000*/  LDC R1, c[0x0][0x37c] ;  /* 0x0000df00ff017b82 */ /* 0x000e220000000800 */
[----:B------:R-:W1:Y:S01]  /*0010*/  S2R R16, SR_TID.X ;  /* 0x0000000000107919 */ /* 0x000e620000002100 */
[----:B------:R-:W2:Y:S01]  /*0020*/  LDCU.64 UR36, c[0x0][0x358] ;  /* 0x00006b00ff2477ac */ /* 0x000ea20008000a00 */
[----:B------:R-:W-:Y:S01]  /*0030*/  BSSY.RECONVERGENT B6, `(.L_x_23) ;  /* 0x000000b000067945 */ /* 0x000fe20003800200 */
[----:B-1----:R-:W-:-:S13]  /*0040*/  ISETP.NE.AND P0, PT, R16, RZ, PT ;  /* 0x000000ff1000720c */ /* 0x002fda0003f05270 */
[----:B--2---:R-:W-:Y:S05]  /*0050*/  @P0 BRA `(.L_x_24) ;  /* 0x0000000000200947 */ /* 0x004fea0003800000 */
        /* <DEDUP_REMOVED lines=8> */
.L_x_24:
[----:B------:R-:W-:Y:S05]  /*00e0*/  BSYNC.RECONVERGENT B6 ;  /* 0x0000000000067941 */ /* 0x000fea0003800200 */
.L_x_23:
[----:B------:R-:W1:Y:S08]  /*00f0*/  LDC.64 R2, c[0x0][0x380] ;  /* 0x0000e000ff027b82 */ /* 0x000e700000000a00 */
[----:B------:R-:W2:Y:S01]  /*0100*/  LDC R0, c[0x0][0x388] ;  /* 0x0000e200ff007b82 */ /* 0x000ea20000000800 */
[----:B-1----:R-:W-:-:S06]  /*0110*/  IMAD.WIDE.U32 R2, R16, 0x4, R2 ;  /* 0x0000000410027825 */ /* 0x002fcc00078e0002 */
[----:B------:R-:W3:Y:S01]  /*0120*/  LDG.E R2, desc[UR36][R2.64] ;  /* 0x0000002402027981 */ /* 0x000ee2000c1e1900 */
[----:B------:R-:W1:Y:S01]  /*0130*/  S2UR UR5, SR_CgaCtaId ;  /* 0x00000000000579c3 */ /* 0x000e620000008800 */
[----:B------:R-:W-:Y:S01]  /*0140*/  UMOV UR4, 0x400 ;  /* 0x0000040000047882 */ /* 0x000fe20000000000 */
[----:B--2---:R-:W-:Y:S01]  /*0150*/  ISETP.GE.U32.AND P0, PT, R0, 0x2, PT ;  /* 0x000000020000780c */ /* 0x004fe20003f06070 */
[----:B-1----:R-:W-:-:S06]  /*0160*/  ULEA UR4, UR5, UR4, 0x18 ;  /* 0x0000000405047291 */ /* 0x002fcc000f8ec0ff */
[----:B------:R-:W-:-:S05]  /*0170*/  LEA R5, R16, UR4, 0x2 ;  /* 0x0000000410057c11 */ /* 0x000fca000f8e10ff */
[----:B---3--:R1:W-:Y:S01]  /*0180*/  STS [R5], R2 ;  /* 0x0000000205007388 */ /* 0x0083e20000000800 */
[----:B------:R-:W-:Y:S05]  /*0190*/  @!P0 EXIT ;  /* 0x000000000000894d */ /* 0x000fea0003800000 */
[----:B------:R-:W-:Y:S01]  /*01a0*/  ISETP.NE.AND P1, PT, R16, RZ, PT ;  /* 0x000000ff1000720c */ /* 0x000fe20003f25270 */
[----:B------:R-:W2:-:S12]  /*01b0*/  LDC R9, c[0x0][0x388] ;  /* 0x0000e200ff097b82 */ /* 0x000e980000000800 */
[----:B------:R-:W3:Y:S01]  /*01c0*/  @!P1 S2R R7, SR_CgaCtaId ;  /* 0x0000000000079919 */ /* 0x000ee20000008800 */
[----:B-1----:R-:W1:Y:S01]  /*01d0*/  @!P1 LDC.64 R2, c[0x0][0x380] ;  /* 0x0000e000ff029b82 */ /* 0x002e620000000a00 */
[----:B------:R-:W-:-:S04]  /*01e0*/  @!P1 MOV R0, 0x400 ;  /* 0x0000040000009802 */ /* 0x000fc80000000f00 */
[----:B---3--:R-:W-:Y:S01]  /*01f0*/  @!P1 LEA R10, R7, R0, 0x18 ;  /* 0x00000000070a9211 */ /* 0x008fe200078ec0ff */
[----:B------:R-:W-:-:S07]  /*0200*/  IMAD.MOV.U32 R0, RZ, RZ, 0x1 ;  /* 0x00000001ff007424 */ /* 0x000fce00078e00ff */
.L_x_25:
[----:B------:R-:W-:Y:S01]  /*0210*/  IMAD.SHL.U32 R8, R0, 0x2, RZ ;  /* 0x0000000200087824 */ /* 0x000fe200078e00ff */
[----:B------:R-:W-:Y:S05]  /*0220*/  WARPSYNC.ALL ;  /* 0x0000000000007948 */ /* 0x000fea0003800000 */
[----:B---3--:R-:W-:Y:S01]  /*0230*/  VIADD R7, R8, 0xffffffff ;  /* 0xffffffff08077836 */ /* 0x008fe20000000000 */
[----:B------:R-:W-:Y:S01]  /*0240*/  BAR.SYNC.DEFER_BLOCKING 0x0 ;  /* 0x0000000000007b1d */ /* 0x000fe20000010000 */
[----:B------:R-:W-:-:S03]  /*0250*/  IMAD.IADD R4, R16, 0x1, R0 ;  /* 0x0000000110047824 */ /* 0x000fc600078e0200 */
[----:B------:R-:W-:-:S04]  /*0260*/  LOP3.LUT P0, RZ, R7, R16, RZ, 0xc0, !PT ;  /* 0x0000001007ff7212 */ /* 0x000fc8000780c0ff */
[----:B--2---:R-:W-:-:S13]  /*0270*/  ISETP.GE.U32.OR P0, PT, R4, R9, P0 ;  /* 0x000000090400720c */ /* 0x004fda0000706470 */
[----:B------:R-:W-:Y:S02]  /*0280*/  @!P0 IMAD R4, R0, 0x4, R5 ;  /* 0x0000000400048824 */ /* 0x000fe400078e0205 */
[----:B------:R-:W-:Y:S01]  /*0290*/  IMAD.MOV.U32 R0, RZ, RZ, R8 ;  /* 0x000000ffff007224 */ /* 0x000fe200078e0008 */
[----:B------:R-:W-:Y:S04]  /*02a0*/  @!P0 LDS R7, [R5] ;  /* 0x0000000005078984 */ /* 0x000fe80000000800 */
[----:B------:R-:W2:Y:S02]  /*02b0*/  @!P0 LDS R4, [R4] ;  /* 0x0000000004048984 */ /* 0x000ea40000000800 */
[----:B--2---:R-:W-:-:S05]  /*02c0*/  @!P0 FADD R6, R4, R7 ;  /* 0x0000000704068221 */ /* 0x004fca0000000000 */
[----:B------:R-:W-:Y:S01]  /*02d0*/  @!P0 STS [R5], R6 ;  /* 0x0000000605008388 */ /* 0x000fe20000000800 */
[----:B------:R-:W-:-:S03]  /*02e0*/  ISETP.GE.U32.AND P0, PT, R8, R9, PT ;  /* 0x000000090800720c */ /* 0x000fc60003f06070 */
[----:B------:R-:W1:Y:S04]  /*02f0*/  @!P1 LDS R7, [R10] ;  /* 0x000000000a079984 */ /* 0x000e680000000800 */
[----:B-1----:R3:W-:Y:S06]  /*0300*/  @!P1 STG.E desc[UR36][R2.64], R7 ;  /* 0x0000000702009986 */ /* 0x0027ec000c101924 */
[----:B------:R-:W-:Y:S05]  /*0310*/  @!P0 BRA `(.L_x_25) ;  /* 0xfffffffc00bc8947 */ /* 0x000fea000383ffff */
[----:B------:R-:W-:Y:S05]  /*0320*/  EXIT ;  /* 0x000000000000794d */ /* 0x000fea0003800000 */
.L_x_26:
        /* <DEDUP_REMOVED lines=13> */
.L_x_31:


//--------------------- .nv.global.init           --------------------------
	.section	.nv.global.init,"aw",@progbits
.nv.global.init:
	.type		$str$2,@object
	.size		$str$2,($str - $str$2)
$str$2:
        /*0000*/ 	.byte	0x53, 0x75, 0x6d, 0x20, 0x6b, 0x65, 0x72, 0x6e, 0x65, 0x6c, 0x20, 0x32, 0x0a, 0x00
	.type		$str,@object
	.size		$str,($str$3 - $str)
$str:
        /*000e*/ 	.byte	0x53, 0x75, 0x6d, 0x20, 0x6b, 0x65, 0x72, 0x6e, 0x65, 0x6c, 0x20, 0x30, 0x0a, 0x00
	.type		$str$3,@object
	.size		$str$3,($str$1 - $str$3)
$str$3:
        /*001c*/ 	.byte	0x53, 0x75, 0x6d, 0x20, 0x6b, 0x65, 0x72, 0x6e, 0x65, 0x6c, 0x20, 0x34, 0x0a, 0x00
	.type		$str$1,@object
	.size		$str$1,(.L_1 - $str$1)
$str$1:
        /*002a*/ 	.byte	0x53, 0x75, 0x6d, 0x20, 0x6b, 0x65, 0x72, 0x6e, 0x65, 0x6c, 0x20, 0x31, 0x0a, 0x00
.L_1:


//--------------------- .nv.shared._Z13sumRedKernel4Pfj --------------------------
	.section	.nv.shared._Z13sumRedKernel4Pfj,"aw",@nobits
	.sectionflags	@""
	.align	16
	.zero		1024


//--------------------- .nv.shared.reserved.0     --------------------------
	.section	.nv.shared.reserved.0,"aw",@nobits
	.weak		__nv_reservedSMEM_offset_0_alias
	.size		__nv_reservedSMEM_offset_0_alias, 0, 64
	.other		__nv_reservedSMEM_offset_0_alias,@"STO_CUDA_RESERVED_SHARED STV_DEFAULT"
__nv_reservedSMEM_offset_0_alias:
	.zero		0
	.zero		64


//--------------------- .nv.shared._Z13sumRedKernel5Pfjii --------------------------
	.section	.nv.shared._Z13sumRedKernel5Pfjii,"aw",@nobits
	.sectionflags	@""
	.align	16
	.zero		1024


//--------------------- .nv.shared._Z13sumRedKernel2Pfj --------------------------
	.section	.nv.shared._Z13sumRedKernel2Pfj,"aw",@nobits
	.sectionflags	@""
	.align	16
	.zero		1024


//--------------------- .nv.shared._Z13sumRedKernel1Pfj --------------------------
	.section	.nv.shared._Z13sumRedKernel1Pfj,"aw",@nobits
	.sectionflags	@""
	.align	16
	.zero		1024


//--------------------- .nv.shared._Z13sumRedKernel0Pfj --------------------------
	.section	.nv.shared._Z13sumRedKernel0Pfj,"aw",@nobits
	.sectionflags	@""
	.align	16
	.zero		1024


//--------------------- .nv.constant0._Z13sumRedKernel4Pfj --------------------------
	.section	.nv.constant0._Z13sumRedKernel4Pfj,"a",@progbits
	.sectionflags	@""
	.align	4
.nv.constant0._Z13sumRedKernel4Pfj:
	.zero		908


//--------------------- .nv.constant0._Z13sumRedKernel5Pfjii --------------------------
	.section	.nv.constant0._Z13sumRedKernel5Pfjii,"a",@progbits
	.sectionflags	@""
	.align	4
.nv.constant0._Z13sumRedKernel5Pfjii:
	.zero		916


//--------------------- .nv.constant0._Z13sumRedKernel2Pfj --------------------------
	.section	.nv.constant0._Z13sumRedKernel2Pfj,"a",@progbits
	.sectionflags	@""
	.align	4
.nv.constant0._Z13sumRedKernel2Pfj:
	.zero		908


//--------------------- .nv.constant0._Z13sumRedKernel1Pfj --------------------------
	.section	.nv.constant0._Z13sumRedKernel1Pfj,"a",@progbits
	.sectionflags	@""
	.align	4
.nv.constant0._Z13sumRedKernel1Pfj:
	.zero		908


//--------------------- .nv.constant0._Z13sumRedKernel0Pfj --------------------------
	.section	.nv.constant0._Z13sumRedKernel0Pfj,"a",@progbits
	.sectionflags	@""
	.align	4
.nv.constant0._Z13sumRedKernel0Pfj:
	.zero		908


//--------------------- SYMBOLS --------------------------

	.type		.nv.reservedSmem.offset0,@object
	.size		.nv.reservedSmem.offset0,0x4
	.type		.nv.reservedSmem.cap,@object
	.size		.nv.reservedSmem.cap,0x4
	.type		vprintf,@function
